def matmul_kernel(
    a_ptr,
    b_ptr,
    c_ptr,
    M,
    N,
    K,
    stride_am,
    stride_ak,
    stride_bk,
    stride_bn,
    stride_cm,
    stride_cn,
    BLOCK_M: tl.constexpr,
    BLOCK_N: tl.constexpr,
    BLOCK_K: tl.constexpr,
    GROUP_M: tl.constexpr,
):
    pid = tl.program_id(axis=0)
    num_pid_m = tl.cdiv(M, BLOCK_M)
    num_pid_n = tl.cdiv(N, BLOCK_N)
    num_pid_in_group = GROUP_M * num_pid_n
    group_id = pid // num_pid_in_group
    first_pid_m = group_id * GROUP_M
    group_size_m = min(num_pid_m - first_pid_m, GROUP_M)
    pid_m = first_pid_m + ((pid % num_pid_in_group) % group_size_m)
    pid_n = (pid % num_pid_in_group) // group_size_m

    offs_am = (pid_m * BLOCK_M + tl.arange(0, BLOCK_M)) % M
    offs_bn = (pid_n * BLOCK_N + tl.arange(0, BLOCK_N)) % N
    offs_k = tl.arange(0, BLOCK_K)
    a_ptrs = a_ptr + offs_am[:, None] * stride_am + offs_k[None, :] * stride_ak
    b_ptrs = b_ptr + offs_k[:, None] * stride_bk + offs_bn[None, :] * stride_bn

    acc = tl.zeros((BLOCK_M, BLOCK_N), dtype=tl.float32)
    for kk in range(0, tl.cdiv(K, BLOCK_K)):
        a = tl.load(a_ptrs, mask=offs_k[None, :] < K - kk * BLOCK_K, other=0.0)
        b = tl.load(b_ptrs, mask=offs_k[:, None] < K - kk * BLOCK_K, other=0.0)
        acc = tl.dot(a, b, acc)
        a_ptrs += BLOCK_K * stride_ak
        b_ptrs += BLOCK_K * stride_bk

    c = acc.to(c_ptr.dtype.element_ty)
    offs_cm = pid_m * BLOCK_M + tl.arange(0, BLOCK_M)
    offs_cn = pid_n * BLOCK_N + tl.arange(0, BLOCK_N)
    c_ptrs = c_ptr + offs_cm[:, None] * stride_cm + offs_cn[None, :] * stride_cn
    mask = (offs_cm[:, None] < M) & (offs_cn[None, :] < N)
    tl.store(c_ptrs, c, mask=mask)

# config = {"BLOCK_K": 64, "BLOCK_M": 64, "BLOCK_N": 256, "GROUP_M": 8, "arch": "sm_100", "dtype": "fp16", "num_ctas": 1, "num_stages": 3, "num_warps": 16}
# arch = sm_100


// ===== COMPILED SASS (sm_100a) =====

	.target	sm_100a

	.elftype	@"ET_EXEC"


//--------------------- .note.nv.tkinfo           --------------------------
	.section	.note.nv.tkinfo,"",@"SHT_NOTE"
	.sectionflags	@"SHF_NOTE_NV_TKINFO"
	.tkinfo
        /*0018*/ 	.word	0x00000081
        /*0030*/ 	.string	""
        /*0030*/ 	.string	"ptxas-blackwell"
        /*0030*/ 	.string	"Cuda compilation tools, release 12.9, V12.9.86"
        /*0030*/ 	.string	"Build cuda_12.9.r12.9/compiler.36037853_0"
        /*0030*/ 	.string	"-v  -suppress-debug-info  -lineinfo  -arch sm_100a "



//--------------------- .note.nv.cuver            --------------------------
	.section	.note.nv.cuver,"",@"SHT_NOTE"
	.sectionflags	@"SHF_NOTE_NV_CUVER"
        /*0018*/ 	.short	0x0001
        /*001a*/ 	.short	0x0064
        /*001c*/ 	.short	0x0001
        /*001e*/ 	.short	0x0000
        /*0020*/ 	.short	0x0001
        /*0022*/ 	.short	0x0000


//--------------------- .nv.info                  --------------------------
	.section	.nv.info,"",@"SHT_CUDA_INFO"
	.align	4


	//----- nvinfo : EIATTR_REGCOUNT
	.align		4
        /*0000*/ 	.byte	0x04, 0x2f
        /*0002*/ 	.short	(.L_1 - .L_0)
	.align		4
.L_0:
        /*0004*/ 	.word	index@(matmul_kernel)
        /*0008*/ 	.word	0x00000080


	//----- nvinfo : EIATTR_FRAME_SIZE
	.align		4
.L_1:
        /*000c*/ 	.byte	0x04, 0x11
        /*000e*/ 	.short	(.L_3 - .L_2)
	.align		4
.L_2:
        /*0010*/ 	.word	index@(matmul_kernel)
        /*0014*/ 	.word	0x00000120


	//----- nvinfo : EIATTR_MIN_STACK_SIZE
	.align		4
.L_3:
        /*0018*/ 	.byte	0x04, 0x12
        /*001a*/ 	.short	(.L_5 - .L_4)
	.align		4
.L_4:
        /*001c*/ 	.word	index@(matmul_kernel)
        /*0020*/ 	.word	0x00000120
.L_5:


//--------------------- .nv.info.matmul_kernel    --------------------------
	.section	.nv.info.matmul_kernel,"",@"SHT_CUDA_INFO"
	.sectionflags	@""
	.align	4


	//----- nvinfo : EIATTR_CUDA_API_VERSION
	.align		4
        /*0000*/ 	.byte	0x04, 0x37
        /*0002*/ 	.short	(.L_7 - .L_6)
.L_6:
        /*0004*/ 	.word	0x00000081


	//----- nvinfo : EIATTR_KPARAM_INFO
	.align		4
.L_7:
        /*0008*/ 	.byte	0x04, 0x17
        /*000a*/ 	.short	(.L_9 - .L_8)
.L_8:
        /*000c*/ 	.word	0x00000000
        /*0010*/ 	.short	0x000d
        /*0012*/ 	.short	0x0048
        /*0014*/ 	.byte	0x00, 0xf4, 0x21, 0x00


	//----- nvinfo : EIATTR_KPARAM_INFO
	.align		4
.L_9:
        /*0018*/ 	.byte	0x04, 0x17
        /*001a*/ 	.short	(.L_11 - .L_10)
.L_10:
        /*001c*/ 	.word	0x00000000
        /*0020*/ 	.short	0x000c
        /*0022*/ 	.short	0x0040
        /*0024*/ 	.byte	0x00, 0xf4, 0x21, 0x00


	//----- nvinfo : EIATTR_KPARAM_INFO
	.align		4
.L_11:
        /*0028*/ 	.byte	0x04, 0x17
        /*002a*/ 	.short	(.L_13 - .L_12)
.L_12:
        /*002c*/ 	.word	0x00000000
        /*0030*/ 	.short	0x000b
        /*0032*/ 	.short	0x0038
        /*0034*/ 	.byte	0x00, 0xf0, 0x11, 0x00


	//----- nvinfo : EIATTR_KPARAM_INFO
	.align		4
.L_13:
        /*0038*/ 	.byte	0x04, 0x17
        /*003a*/ 	.short	(.L_15 - .L_14)
.L_14:
        /*003c*/ 	.word	0x00000000
        /*0040*/ 	.short	0x000a
        /*0042*/ 	.short	0x0034
        /*0044*/ 	.byte	0x00, 0xf0, 0x11, 0x00


	//----- nvinfo : EIATTR_KPARAM_INFO
	.align		4
.L_15:
        /*0048*/ 	.byte	0x04, 0x17
        /*004a*/ 	.short	(.L_17 - .L_16)
.L_16:
        /*004c*/ 	.word	0x00000000
        /*0050*/ 	.short	0x0009
        /*0052*/ 	.short	0x0030
        /*0054*/ 	.byte	0x00, 0xf0, 0x11, 0x00


	//----- nvinfo : EIATTR_KPARAM_INFO
	.align		4
.L_17:
        /*0058*/ 	.byte	0x04, 0x17
        /*005a*/ 	.short	(.L_19 - .L_18)
.L_18:
        /*005c*/ 	.word	0x00000000
        /*0060*/ 	.short	0x0008
        /*0062*/ 	.short	0x002c
        /*0064*/ 	.byte	0x00, 0xf0, 0x11, 0x00


	//----- nvinfo : EIATTR_KPARAM_INFO
	.align		4
.L_19:
        /*0068*/ 	.byte	0x04, 0x17
        /*006a*/ 	.short	(.L_21 - .L_20)
.L_20:
        /*006c*/ 	.word	0x00000000
        /*0070*/ 	.short	0x0007
        /*0072*/ 	.short	0x0028
        /*0074*/ 	.byte	0x00, 0xf0, 0x11, 0x00


	//----- nvinfo : EIATTR_KPARAM_INFO
	.align		4
.L_21:
        /*0078*/ 	.byte	0x04, 0x17
        /*007a*/ 	.short	(.L_23 - .L_22)
.L_22:
        /*007c*/ 	.word	0x00000000
        /*0080*/ 	.short	0x0006
        /*0082*/ 	.short	0x0024
        /*0084*/ 	.byte	0x00, 0xf0, 0x11, 0x00


	//----- nvinfo : EIATTR_KPARAM_INFO
	.align		4
.L_23:
        /*0088*/ 	.byte	0x04, 0x17
        /*008a*/ 	.short	(.L_25 - .L_24)
.L_24:
        /*008c*/ 	.word	0x00000000
        /*0090*/ 	.short	0x0005
        /*0092*/ 	.short	0x0020
        /*0094*/ 	.byte	0x00, 0xf0, 0x11, 0x00


	//----- nvinfo : EIATTR_KPARAM_INFO
	.align		4
.L_25:
        /*0098*/ 	.byte	0x04, 0x17
        /*009a*/ 	.short	(.L_27 - .L_26)
.L_26:
        /*009c*/ 	.word	0x00000000
        /*00a0*/ 	.short	0x0004
        /*00a2*/ 	.short	0x001c
        /*00a4*/ 	.byte	0x00, 0xf0, 0x11, 0x00


	//----- nvinfo : EIATTR_KPARAM_INFO
	.align		4
.L_27:
        /*00a8*/ 	.byte	0x04, 0x17
        /*00aa*/ 	.short	(.L_29 - .L_28)
.L_28:
        /*00ac*/ 	.word	0x00000000
        /*00b0*/ 	.short	0x0003
        /*00b2*/ 	.short	0x0018
        /*00b4*/ 	.byte	0x00, 0xf0, 0x11, 0x00


	//----- nvinfo : EIATTR_KPARAM_INFO
	.align		4
.L_29:
        /*00b8*/ 	.byte	0x04, 0x17
        /*00ba*/ 	.short	(.L_31 - .L_30)
.L_30:
        /*00bc*/ 	.word	0x00000000
        /*00c0*/ 	.short	0x0002
        /*00c2*/ 	.short	0x0010
        /*00c4*/ 	.byte	0x00, 0xf4, 0x21, 0x00


	//----- nvinfo : EIATTR_KPARAM_INFO
	.align		4
.L_31:
        /*00c8*/ 	.byte	0x04, 0x17
        /*00ca*/ 	.short	(.L_33 - .L_32)
.L_32:
        /*00cc*/ 	.word	0x00000000
        /*00d0*/ 	.short	0x0001
        /*00d2*/ 	.short	0x0008
        /*00d4*/ 	.byte	0x00, 0xf4, 0x21, 0x00


	//----- nvinfo : EIATTR_KPARAM_INFO
	.align		4
.L_33:
        /*00d8*/ 	.byte	0x04, 0x17
        /*00da*/ 	.short	(.L_35 - .L_34)
.L_34:
        /*00dc*/ 	.word	0x00000000
        /*00e0*/ 	.short	0x0000
        /*00e2*/ 	.short	0x0000
        /*00e4*/ 	.byte	0x00, 0xf4, 0x21, 0x00


	//----- nvinfo : EIATTR_SPARSE_MMA_MASK
	.align		4
.L_35:
        /*00e8*/ 	.byte	0x03, 0x50
        /*00ea*/ 	.short	0x0000


	//----- nvinfo : EIATTR_MAXREG_COUNT
	.align		4
        /*00ec*/ 	.byte	0x03, 0x1b
        /*00ee*/ 	.short	0x0080


	//----- nvinfo : EIATTR_NUM_BARRIERS
	.align		4
        /*00f0*/ 	.byte	0x02, 0x4c
        /*00f2*/ 	.byte	0x01
	.zero		1


	//----- nvinfo : EIATTR_ANNOTATIONS
	.align		4
        /*00f4*/ 	.byte	0x04, 0x55
        /*00f6*/ 	.short	(.L_37 - .L_36)


	//   ....[0]....
.L_36:
        /*00f8*/ 	.word	0x00000001
        /*00fc*/ 	.byte	0x90, 0x05, 0x00, 0x00, 0x01, 0x00, 0x00, 0x00, 0xc0, 0x05, 0x00, 0x00, 0x01, 0x00, 0x00, 0x00
        /* <DEDUP_REMOVED lines=65> */
        /*051c*/ 	.byte	0xd0, 0x57, 0x00, 0x00, 0x01, 0x00, 0x00, 0x00, 0xf0, 0x57, 0x00, 0x00


	//----- nvinfo : EIATTR_VRC_CTA_INIT_COUNT
	.align		4
.L_37:
        /*0528*/ 	.byte	0x02, 0x4a
	.zero		1
	.zero		1


	//----- nvinfo : EIATTR_EXIT_INSTR_OFFSETS
	.align		4
        /*052c*/ 	.byte	0x04, 0x1c
        /*052e*/ 	.short	(.L_39 - .L_38)


	//   ....[0]....
.L_38:
        /*0530*/ 	.word	0x00005b60


	//   ....[1]....
        /*0534*/ 	.word	0x00005b90


	//----- nvinfo : EIATTR_REQNTID
	.align		4
.L_39:
        /*0538*/ 	.byte	0x04, 0x10
        /*053a*/ 	.short	(.L_41 - .L_40)
.L_40:
        /*053c*/ 	.word	0x00000200
        /*0540*/ 	.word	0x00000001
        /*0544*/ 	.word	0x00000001


	//----- nvinfo : EIATTR_CBANK_PARAM_SIZE
	.align		4
.L_41:
        /*0548*/ 	.byte	0x03, 0x19
        /*054a*/ 	.short	0x0050


	//----- nvinfo : EIATTR_PARAM_CBANK
	.align		4
        /*054c*/ 	.byte	0x04, 0x0a
        /*054e*/ 	.short	(.L_43 - .L_42)
	.align		4
.L_42:
        /*0550*/ 	.word	index@(.nv.constant0.matmul_kernel)
        /*0554*/ 	.short	0x0380
        /*0556*/ 	.short	0x0050


	//----- nvinfo : EIATTR_SW_WAR
	.align		4
.L_43:
        /*0558*/ 	.byte	0x04, 0x36
        /*055a*/ 	.short	(.L_45 - .L_44)
.L_44:
        /*055c*/ 	.word	0x00000008
.L_45:


//--------------------- .nv.compat                --------------------------
	.section	.nv.compat,"",@"SHT_CUDA_COMPAT_INFO"
	.align	4
        /*0000*/ 	.byte	0x02, 0x02, 0x01, 0x00, 0x02, 0x05, 0x05, 0x00, 0x02, 0x03, 0x00, 0x00, 0x02, 0x06, 0x01, 0x00


//--------------------- .nv.callgraph             --------------------------
	.section	.nv.callgraph,"",@"SHT_CUDA_CALLGRAPH"
	.align	4
	.sectionentsize	8
	.align		4
        /*0000*/ 	.word	0x00000000
	.align		4
        /*0004*/ 	.word	0xffffffff
	.align		4
        /*0008*/ 	.word	0x00000000
	.align		4
        /*000c*/ 	.word	0xfffffffe
	.align		4
        /*0010*/ 	.word	0x00000000
	.align		4
        /*0014*/ 	.word	0xfffffffd
	.align		4
        /*0018*/ 	.word	0x00000000
	.align		4
        /*001c*/ 	.word	0xfffffffc


//--------------------- .text.matmul_kernel       --------------------------
	.section	.text.matmul_kernel,"ax",@progbits
	.align	128
        .global         matmul_kernel
        .type           matmul_kernel,@function
        .size           matmul_kernel,(.L_x_4 - matmul_kernel)
        .other          matmul_kernel,@"STO_CUDA_ENTRY STV_DEFAULT"
matmul_kernel:
.text.matmul_kernel:
[----:B------:R-:W0:Y:S08]  /*0000*/  LDC R1, c[0x0][0x37c] ;  /* 0x0000df00ff017b82 */ /* 0x000e300000000800 */
[----:B------:R-:W1:Y:S01]  /*0010*/  LDC.64 R30, c[0x0][0x398] ;  /* 0x0000e600ff1e7b82 */ /* 0x000e620000000a00 */
[----:B------:R-:W2:Y:S01]  /*0020*/  S2R R5, SR_CTAID.X ;  /* 0x0000000000057919 */ /* 0x000ea20000002500 */
[----:B0-----:R-:W-:Y:S01]  /*0030*/  VIADD R1, R1, 0xfffffee0 ;  /* 0xfffffee001017836 */ /* 0x001fe20000000000 */
[----:B------:R-:W0:Y:S01]  /*0040*/  LDCU UR4, c[0x0][0x3a0] ;  /* 0x00007400ff0477ac */ /* 0x000e220008000800 */
[----:B------:R-:W-:-:S04]  /*0050*/  UMOV UR5, 0x400 ;  /* 0x0000040000057882 */ /* 0x000fc80000000000 */
[----:B------:R-:W3:Y:S01]  /*0060*/  S2UR UR6, SR_CgaCtaId ;  /* 0x00000000000679c3 */ /* 0x000ee20000008800 */
[----:B------:R-:W4:Y:S01]  /*0070*/  LDCU.64 UR10, c[0x0][0x358] ;  /* 0x00006b00ff0a77ac */ /* 0x000f220008000a00 */
[----:B------:R-:W2:Y:S01]  /*0080*/  LDCU UR8, c[0x0][0x3a0] ;  /* 0x00007400ff0877ac */ /* 0x000ea20008000800 */
[----:B0-----:R-:W-:Y:S01]  /*0090*/  UIADD3 UR4, UPT, UPT, UR4, 0x3f, URZ ;  /* 0x0000003f04047890 */ /* 0x001fe2000fffe0ff */
[----:B-1----:R-:W-:-:S03]  /*00a0*/  VIADD R0, R31, 0xff ;  /* 0x000000ff1f007836 */ /* 0x002fc60000000000 */
[----:B------:R-:W-:Y:S02]  /*00b0*/  UISETP.GT.AND UP0, UPT, UR4, 0x3f, UPT ;  /* 0x0000003f0400788c */ /* 0x000fe4000bf04270 */
[----:B------:R-:W-:Y:S01]  /*00c0*/  SHF.R.S32.HI R3, RZ, 0x1f, R0 ;  /* 0x0000001fff037819 */ /* 0x000fe20000011400 */
[----:B---3--:R-:W-:-:S03]  /*00d0*/  ULEA UR5, UR6, UR5, 0x18 ;  /* 0x0000000506057291 */ /* 0x008fc6000f8ec0ff */
[----:B------:R-:W-:Y:S02]  /*00e0*/  LEA.HI R3, R3, R0, RZ, 0x8 ;  /* 0x0000000003037211 */ /* 0x000fe400078f40ff */
[----:B--2---:R-:W-:Y:S02]  /*00f0*/  IABS R8, R5 ;  /* 0x0000000500087213 */ /* 0x004fe40000000000 */
[----:B------:R-:W-:-:S05]  /*0100*/  SHF.R.S32.HI R3, RZ, 0x8, R3 ;  /* 0x00000008ff037819 */ /* 0x000fca0000011403 */
[----:B------:R-:W-:-:S05]  /*0110*/  IMAD.SHL.U32 R4, R3, 0x8, RZ ;  /* 0x0000000803047824 */ /* 0x000fca00078e00ff */
[-C--:B------:R-:W-:Y:S02]  /*0120*/  IABS R7, R4.reuse ;  /* 0x0000000400077213 */ /* 0x080fe40000000000 */
[----:B------:R-:W-:Y:S02]  /*0130*/  IABS R10, R4 ;  /* 0x00000004000a7213 */ /* 0x000fe40000000000 */
[----:B------:R-:W0:Y:S08]  /*0140*/  I2F.RP R0, R7 ;  /* 0x0000000700007306 */ /* 0x000e300000209400 */
[----:B0-----:R-:W0:Y:S02]  /*0150*/  MUFU.RCP R0, R0 ;  /* 0x0000000000007308 */ /* 0x001e240000001000 */
[----:B0-----:R-:W-:-:S02]  /*0160*/  VIADD R2, R0, 0xffffffe ;  /* 0x0ffffffe00027836 */ /* 0x001fc40000000000 */
[----:B------:R-:W-:-:S04]  /*0170*/  IMAD.MOV R0, RZ, RZ, -R10 ;  /* 0x000000ffff007224 */ /* 0x000fc800078e0a0a */
[----:B------:R0:W1:Y:S02]  /*0180*/  F2I.FTZ.U32.TRUNC.NTZ R3, R2 ;  /* 0x0000000200037305 */ /* 0x000064000021f000 */
[----:B0-----:R-:W-:Y:S02]  /*0190*/  IMAD.MOV.U32 R2, RZ, RZ, RZ ;  /* 0x000000ffff027224 */ /* 0x001fe400078e00ff */
[----:B-1----:R-:W-:-:S04]  /*01a0*/  IMAD.MOV R6, RZ, RZ, -R3 ;  /* 0x000000ffff067224 */ /* 0x002fc800078e0a03 */
[----:B------:R-:W-:Y:S02]  /*01b0*/  IMAD R9, R6, R7, RZ ;  /* 0x0000000706097224 */ /* 0x000fe400078e02ff */
[----:B------:R-:W-:Y:S02]  /*01c0*/  IMAD.MOV.U32 R6, RZ, RZ, R8 ;  /* 0x000000ffff067224 */ /* 0x000fe400078e0008 */
[----:B------:R-:W-:-:S06]  /*01d0*/  IMAD.HI.U32 R3, R3, R9, R2 ;  /* 0x0000000903037227 */ /* 0x000fcc00078e0002 */
[----:B------:R-:W-:-:S04]  /*01e0*/  IMAD.HI.U32 R3, R3, R6, RZ ;  /* 0x0000000603037227 */ /* 0x000fc800078e00ff */
[----:B------:R-:W-:-:S05]  /*01f0*/  IMAD R0, R3, R0, R6 ;  /* 0x0000000003007224 */ /* 0x000fca00078e0206 */
[----:B------:R-:W-:-:S13]  /*0200*/  ISETP.GT.U32.AND P1, PT, R7, R0, PT ;  /* 0x000000000700720c */ /* 0x000fda0003f24070 */
[----:B------:R-:W-:Y:S02]  /*0210*/  @!P1 IMAD.IADD R0, R0, 0x1, -R7 ;  /* 0x0000000100009824 */ /* 0x000fe400078e0a07 */
[----:B------:R-:W-:Y:S01]  /*0220*/  @!P1 VIADD R3, R3, 0x1 ;  /* 0x0000000103039836 */ /* 0x000fe20000000000 */
[----:B------:R-:W-:Y:S02]  /*0230*/  ISETP.NE.AND P1, PT, R4, RZ, PT ;  /* 0x000000ff0400720c */ /* 0x000fe40003f25270 */
[----:B------:R-:W-:Y:S02]  /*0240*/  ISETP.GE.U32.AND P0, PT, R0, R7, PT ;  /* 0x000000070000720c */ /* 0x000fe40003f06070 */
[----:B------:R-:W-:-:S04]  /*0250*/  LOP3.LUT R0, R5, R4, RZ, 0x3c, !PT ;  /* 0x0000000405007212 */ /* 0x000fc800078e3cff */
[----:B------:R-:W-:Y:S01]  /*0260*/  ISETP.GE.AND P2, PT, R0, RZ, PT ;  /* 0x000000ff0000720c */ /* 0x000fe20003f46270 */
[----:B------:R-:W-:-:S06]  /*0270*/  VIADD R0, R30, 0x3f ;  /* 0x0000003f1e007836 */ /* 0x000fcc0000000000 */
[----:B------:R-:W-:-:S04]  /*0280*/  @P0 VIADD R3, R3, 0x1 ;  /* 0x0000000103030836 */ /* 0x000fc80000000000 */
[----:B------:R-:W-:Y:S01]  /*0290*/  IMAD.MOV.U32 R2, RZ, RZ, R3 ;  /* 0x000000ffff027224 */ /* 0x000fe200078e0003 */
[----:B------:R-:W-:-:S03]  /*02a0*/  SHF.R.S32.HI R3, RZ, 0x1f, R0 ;  /* 0x0000001fff037819 */ /* 0x000fc60000011400 */
[----:B------:R-:W-:Y:S01]  /*02b0*/  @!P2 IMAD.MOV R2, RZ, RZ, -R2 ;  /* 0x000000ffff02a224 */ /* 0x000fe200078e0a02 */
[----:B------:R-:W-:Y:S02]  /*02c0*/  @!P1 LOP3.LUT R2, RZ, R4, RZ, 0x33, !PT ;  /* 0x00000004ff029212 */ /* 0x000fe400078e33ff */
[----:B------:R-:W-:-:S03]  /*02d0*/  LEA.HI R3, R3, R0, RZ, 0x6 ;  /* 0x0000000003037211 */ /* 0x000fc600078f30ff */
[----:B------:R-:W-:Y:S02]  /*02e0*/  IMAD.SHL.U32 R6, R2, 0x8, RZ ;  /* 0x0000000802067824 */ /* 0x000fe400078e00ff */
[----:B------:R-:W-:-:S03]  /*02f0*/  IMAD.MOV R2, RZ, RZ, -R2 ;  /* 0x000000ffff027224 */ /* 0x000fc600078e0a02 */
[----:B------:R-:W-:Y:S01]  /*0300*/  LEA.HI.SX32 R3, R3, -R6, 0x1a ;  /* 0x8000000603037211 */ /* 0x000fe200078fd2ff */
[----:B------:R-:W-:-:S03]  /*0310*/  IMAD R4, R4, R2, R5 ;  /* 0x0000000204047224 */ /* 0x000fc600078e0205 */
[----:B------:R-:W-:Y:S02]  /*0320*/  VIMNMX R11, PT, PT, R3, 0x8, PT ;  /* 0x00000008030b7848 */ /* 0x000fe40003fe0100 */
[----:B------:R-:W-:Y:S02]  /*0330*/  IABS R9, R4 ;  /* 0x0000000400097213 */ /* 0x000fe40000000000 */
[----:B------:R-:W-:-:S04]  /*0340*/  IABS R7, R11 ;  /* 0x0000000b00077213 */ /* 0x000fc80000000000 */
[----:B------:R-:W0:Y:S08]  /*0350*/  I2F.RP R0, R7 ;  /* 0x0000000700007306 */ /* 0x000e300000209400 */
[----:B0-----:R-:W0:Y:S02]  /*0360*/  MUFU.RCP R0, R0 ;  /* 0x0000000000007308 */ /* 0x001e240000001000 */
[----:B0-----:R-:W-:-:S06]  /*0370*/  VIADD R3, R0, 0xffffffe ;  /* 0x0ffffffe00037836 */ /* 0x001fcc0000000000 */
[----:B------:R-:W0:Y:S02]  /*0380*/  F2I.FTZ.U32.TRUNC.NTZ R3, R3 ;  /* 0x0000000300037305 */ /* 0x000e24000021f000 */
[----:B0-----:R-:W-:-:S04]  /*0390*/  IMAD.MOV R8, RZ, RZ, -R3 ;  /* 0x000000ffff087224 */ /* 0x001fc800078e0a03 */
[----:B------:R-:W-:Y:S01]  /*03a0*/  IMAD.MOV.U32 R2, RZ, RZ, R8 ;  /* 0x000000ffff027224 */ /* 0x000fe200078e0008 */
[----:B------:R-:W-:-:S03]  /*03b0*/  IABS R8, R11 ;  /* 0x0000000b00087213 */ /* 0x000fc60000000000 */
[----:B------:R-:W-:Y:S02]  /*03c0*/  IMAD R5, R2, R7, RZ ;  /* 0x0000000702057224 */ /* 0x000fe400078e02ff */
[----:B------:R-:W-:-:S04]  /*03d0*/  IMAD.MOV.U32 R2, RZ, RZ, RZ ;  /* 0x000000ffff027224 */ /* 0x000fc800078e00ff */
[----:B------:R-:W-:-:S04]  /*03e0*/  IMAD.HI.U32 R2, R3, R5, R2 ;  /* 0x0000000503027227 */ /* 0x000fc800078e0002 */
[----:B------:R-:W-:Y:S02]  /*03f0*/  IMAD.MOV R3, RZ, RZ, -R8 ;  /* 0x000000ffff037224 */ /* 0x000fe400078e0a08 */
[----:B------:R-:W-:-:S04]  /*0400*/  IMAD.HI.U32 R0, R2, R9, RZ ;  /* 0x0000000902007227 */ /* 0x000fc800078e00ff */
[----:B------:R-:W-:Y:S01]  /*0410*/  IMAD R2, R0, R3, R9 ;  /* 0x0000000300027224 */ /* 0x000fe200078e0209 */
[----:B------:R-:W-:-:S04]  /*0420*/  LOP3.LUT R3, R4, R11, RZ, 0x3c, !PT ;  /* 0x0000000b04037212 */ /* 0x000fc800078e3cff */
[----:B------:R-:W-:Y:S02]  /*0430*/  ISETP.GT.U32.AND P1, PT, R7, R2, PT ;  /* 0x000000020700720c */ /* 0x000fe40003f24070 */
[----:B------:R-:W-:-:S11]  /*0440*/  ISETP.GE.AND P2, PT, R3, RZ, PT ;  /* 0x000000ff0300720c */ /* 0x000fd60003f46270 */
[----:B------:R-:W-:Y:S02]  /*0450*/  @!P1 IMAD.IADD R2, R2, 0x1, -R7 ;  /* 0x0000000102029824 */ /* 0x000fe400078e0a07 */
[----:B------:R-:W-:Y:S01]  /*0460*/  @!P1 VIADD R0, R0, 0x1 ;  /* 0x0000000100009836 */ /* 0x000fe20000000000 */
[----:B------:R-:W-:Y:S02]  /*0470*/  ISETP.NE.AND P1, PT, R11, RZ, PT ;  /* 0x000000ff0b00720c */ /* 0x000fe40003f25270 */
[----:B------:R-:W-:Y:S02]  /*0480*/  ISETP.GE.U32.AND P0, PT, R2, R7, PT ;  /* 0x000000070200720c */ /* 0x000fe40003f06070 */
[----:B------:R-:W0:Y:S11]  /*0490*/  S2R R2, SR_TID.X ;  /* 0x0000000000027919 */ /* 0x000e360000002100 */
[----:B------:R-:W-:-:S04]  /*04a0*/  @P0 VIADD R0, R0, 0x1 ;  /* 0x0000000100000836 */ /* 0x000fc80000000000 */
[----:B------:R-:W-:-:S04]  /*04b0*/  IMAD.MOV.U32 R3, RZ, RZ, R0 ;  /* 0x000000ffff037224 */ /* 0x000fc800078e0000 */
[----:B------:R-:W-:Y:S01]  /*04c0*/  @!P2 IMAD.MOV R3, RZ, RZ, -R3 ;  /* 0x000000ffff03a224 */ /* 0x000fe200078e0a03 */
[----:B------:R-:W-:-:S05]  /*04d0*/  @!P1 LOP3.LUT R3, RZ, R11, RZ, 0x33, !PT ;  /* 0x0000000bff039212 */ /* 0x000fca00078e33ff */
[----:B------:R-:W-:Y:S02]  /*04e0*/  IMAD.SHL.U32 R10, R3, 0x100, RZ ;  /* 0x00000100030a7824 */ /* 0x000fe400078e00ff */
[----:B------:R-:W-:-:S04]  /*04f0*/  IMAD.MOV R0, RZ, RZ, -R3 ;  /* 0x000000ffff007224 */ /* 0x000fc800078e0a03 */
[----:B------:R-:W-:Y:S01]  /*0500*/  IMAD R0, R11, R0, R4 ;  /* 0x000000000b007224 */ /* 0x000fe200078e0204 */
[----:B0-----:R-:W-:Y:S02]  /*0510*/  SHF.R.U32.HI R21, RZ, 0x6, R2 ;  /* 0x00000006ff157819 */ /* 0x001fe40000011602 */
[----:B------:R-:W-:Y:S01]  /*0520*/  LOP3.LUT R23, R2, 0x3f, RZ, 0xc0, !PT ;  /* 0x0000003f02177812 */ /* 0x000fe200078ec0ff */
[----:B------:R-:W-:Y:S01]  /*0530*/  IMAD.IADD R4, R6, 0x1, R0 ;  /* 0x0000000106047824 */ /* 0x000fe200078e0200 */
[----:B------:R-:W-:-:S03]  /*0540*/  SGXT.U32 R21, R21, 0x3 ;  /* 0x000000031515781a */ /* 0x000fc60000000000 */
[----:B------:R-:W-:Y:S01]  /*0550*/  IMAD R29, R4, 0x40, R23 ;  /* 0x00000040041d7824 */ /* 0x000fe200078e0217 */
[C---:B------:R-:W-:Y:S02]  /*0560*/  LOP3.LUT R33, R10.reuse, R21, RZ, 0xfc, !PT ;  /* 0x000000150a217212 */ /* 0x040fe400078efcff */
[C-C-:B------:R-:W-:Y:S02]  /*0570*/  LOP3.LUT R35, R10.reuse, 0x8, R21.reuse, 0xfe, !PT ;  /* 0x000000080a237812 */ /* 0x140fe400078efe15 */
[C-C-:B------:R-:W-:Y:S01]  /*0580*/  LOP3.LUT R37, R10.reuse, 0x10, R21.reuse, 0xfe, !PT ;  /* 0x000000100a257812 */ /* 0x140fe200078efe15 */
[----:B------:R0:W-:Y:S01]  /*0590*/  STL [R1+0x30], R33 ;  /* 0x0000302101007387 */ /* 0x0001e20000100800 */
[C-C-:B------:R-:W-:Y:S02]  /*05a0*/  LOP3.LUT R39, R10.reuse, 0x18, R21.reuse, 0xfe, !PT ;  /* 0x000000180a277812 */ /* 0x140fe400078efe15 */
[C-C-:B------:R-:W-:Y:S01]  /*05b0*/  LOP3.LUT R45, R10.reuse, 0x20, R21.reuse, 0xfe, !PT ;  /* 0x000000200a2d7812 */ /* 0x140fe200078efe15 */
[----:B------:R0:W-:Y:S01]  /*05c0*/  STL [R1+0x68], R35 ;  /* 0x0000682301007387 */ /* 0x0001e20000100800 */
[----:B------:R-:W-:-:S02]  /*05d0*/  LOP3.LUT R47, R10, 0x28, R21, 0xfe, !PT ;  /* 0x000000280a2f7812 */ /* 0x000fc400078efe15 */
[C-C-:B------:R-:W-:Y:S01]  /*05e0*/  LOP3.LUT R49, R10.reuse, 0x30, R21.reuse, 0xfe, !PT ;  /* 0x000000300a317812 */ /* 0x140fe200078efe15 */
[----:B------:R0:W-:Y:S01]  /*05f0*/  STL [R1+0x64], R37 ;  /* 0x0000642501007387 */ /* 0x0001e20000100800 */
[----:B------:R-:W-:Y:S02]  /*0600*/  LOP3.LUT R51, R10, 0x38, R21, 0xfe, !PT ;  /* 0x000000380a337812 */ /* 0x000fe400078efe15 */
[C---:B------:R-:W-:Y:S01]  /*0610*/  LOP3.LUT R53, R33.reuse, 0x40, RZ, 0xfc, !PT ;  /* 0x0000004021357812 */ /* 0x040fe200078efcff */
[----:B------:R0:W-:Y:S01]  /*0620*/  STL [R1+0x60], R39 ;  /* 0x0000602701007387 */ /* 0x0001e20000100800 */
[C---:B------:R-:W-:Y:S02]  /*0630*/  LOP3.LUT R55, R33.reuse, 0x48, RZ, 0xfc, !PT ;  /* 0x0000004821377812 */ /* 0x040fe400078efcff */
[C---:B------:R-:W-:Y:S01]  /*0640*/  LOP3.LUT R57, R33.reuse, 0x50, RZ, 0xfc, !PT ;  /* 0x0000005021397812 */ /* 0x040fe200078efcff */
[----:B------:R0:W-:Y:S01]  /*0650*/  STL [R1+0x5c], R45 ;  /* 0x00005c2d01007387 */ /* 0x0001e20000100800 */
[----:B------:R-:W-:-:S02]  /*0660*/  LOP3.LUT R59, R33, 0x58, RZ, 0xfc, !PT ;  /* 0x00000058213b7812 */ /* 0x000fc400078efcff */
[C---:B------:R-:W-:Y:S01]  /*0670*/  LOP3.LUT R65, R33.reuse, 0x60, RZ, 0xfc, !PT ;  /* 0x0000006021417812 */ /* 0x040fe200078efcff */
[----:B------:R0:W-:Y:S01]  /*0680*/  STL [R1+0x58], R47 ;  /* 0x0000582f01007387 */ /* 0x0001e20000100800 */
[C---:B------:R-:W-:Y:S02]  /*0690*/  LOP3.LUT R67, R33.reuse, 0x68, RZ, 0xfc, !PT ;  /* 0x0000006821437812 */ /* 0x040fe400078efcff */
        /* <DEDUP_REMOVED lines=26> */
[----:B------:R-:W-:Y:S02]  /*0840*/  LOP3.LUT R92, R33, 0xf8, RZ, 0xfc, !PT ;  /* 0x000000f8215c7812 */ /* 0x000fe400078efcff */
        /* <DEDUP_REMOVED lines=9> */
[----:B------:R-:W-:Y:S01]  /*08e0*/  LOP3.LUT R20, R21, 0x38, RZ, 0xfc, !PT ;  /* 0x0000003815147812 */ /* 0x000fe200078efcff */
[----:B------:R0:W-:Y:S04]  /*08f0*/  STL [R1+0xa4], R77 ;  /* 0x0000a44d01007387 */ /* 0x0001e80000100800 */
        /* <DEDUP_REMOVED lines=13> */
[----:B------:R0:W-:Y:S01]  /*09d0*/  STL [R1+0x6c], R29 ;  /* 0x00006c1d01007387 */ /* 0x0001e20000100800 */
[----:B----4-:R-:W-:Y:S05]  /*09e0*/  BRA.U UP0, `(.L_x_0) ;  /* 0x00000001002c7547 */ /* 0x010fea000b800000 */
[----:B------:R-:W-:Y:S01]  /*09f0*/  IMAD.SHL.U32 R0, R2, 0x20, RZ ;  /* 0x0000002002007824 */ /* 0x000fe200078e00ff */
[----:B------:R-:W-:Y:S02]  /*0a00*/  CS2R R60, SRZ ;  /* 0x00000000003c7805 */ /* 0x000fe4000001ff00 */
[----:B------:R-:W-:Y:S02]  /*0a10*/  CS2R R2, SRZ ;  /* 0x0000000000027805 */ /* 0x000fe4000001ff00 */
[----:B------:R-:W-:Y:S02]  /*0a20*/  CS2R R40, SRZ ;  /* 0x0000000000287805 */ /* 0x000fe4000001ff00 */
[----:B------:R-:W-:Y:S01]  /*0a30*/  CS2R R6, SRZ ;  /* 0x0000000000067805 */ /* 0x000fe2000001ff00 */
[----:B------:R1:W-:Y:S01]  /*0a40*/  STL [R1+0xd0], R0 ;  /* 0x0000d00001007387 */ /* 0x0003e20000100800 */
[----:B------:R-:W-:Y:S02]  /*0a50*/  CS2R R62, SRZ ;  /* 0x00000000003e7805 */ /* 0x000fe4000001ff00 */
[----:B------:R-:W-:-:S02]  /*0a60*/  CS2R R12, SRZ ;  /* 0x00000000000c7805 */ /* 0x000fc4000001ff00 */
[----:B------:R-:W-:Y:S02]  /*0a70*/  CS2R R42, SRZ ;  /* 0x00000000002a7805 */ /* 0x000fe4000001ff00 */
[----:B------:R-:W-:Y:S01]  /*0a80*/  CS2R R10, SRZ ;  /* 0x00000000000a7805 */ /* 0x000fe2000001ff00 */
[----:B------:R-:W-:Y:S06]  /*0a90*/  BRA `(.L_x_1) ;  /* 0x0000004000447947 */ /* 0x000fec0003800000 */
.L_x_0:
[----:B------:R-:W-:Y:S01]  /*0aa0*/  IABS R3, R31 ;  /* 0x0000001f00037213 */ /* 0x000fe20000000000 */
[C---:B------:R-:W-:Y:S01]  /*0ab0*/  IMAD.SHL.U32 R12, R2.reuse, 0x2, RZ ;  /* 0x00000002020c7824 */ /* 0x040fe200078e00ff */
[----:B------:R-:W-:Y:S01]  /*0ac0*/  IABS R10, R30 ;  /* 0x0000001e000a7213 */ /* 0x000fe20000000000 */
[----:B------:R-:W1:Y:S01]  /*0ad0*/  LDCU UR6, c[0x0][0x3b0] ;  /* 0x00007600ff0677ac */ /* 0x000e620008000800 */
[----:B------:R-:W2:Y:S01]  /*0ae0*/  I2F.RP R4, R3 ;  /* 0x0000000300047306 */ /* 0x000ea20000209400 */
[C---:B------:R-:W-:Y:S01]  /*0af0*/  LOP3.LUT R13, R2.reuse, 0x7, RZ, 0xc0, !PT ;  /* 0x00000007020d7812 */ /* 0x040fe200078ec0ff */
[----:B------:R-:W-:Y:S01]  /*0b00*/  IMAD.SHL.U32 R41, R2, 0x20, RZ ;  /* 0x0000002002297824 */ /* 0x000fe200078e00ff */
[----:B------:R-:W-:Y:S01]  /*0b10*/  SHF.R.U32.HI R19, RZ, 0x3, R2 ;  /* 0x00000003ff137819 */ /* 0x000fe20000011602 */
[----:B------:R-:W3:Y:S01]  /*0b20*/  LDCU.128 UR12, c[0x0][0x380] ;  /* 0x00007000ff0c77ac */ /* 0x000ee20008000c00 */
[----:B------:R-:W-:Y:S02]  /*0b30*/  LOP3.LUT R18, R12, 0x10, RZ, 0xc0, !PT ;  /* 0x000000100c127812 */ /* 0x000fe400078ec0ff */
[----:B------:R-:W-:Y:S01]  /*0b40*/  IABS R22, R91 ;  /* 0x0000005b00167213 */ /* 0x000fe20000000000 */
[----:B------:R-:W4:Y:S01]  /*0b50*/  I2F.RP R11, R10 ;  /* 0x0000000a000b7306 */ /* 0x000f220000209400 */
[----:B------:R-:W-:Y:S01]  /*0b60*/  LOP3.LUT R18, R18, 0x20, R19, 0xf8, !PT ;  /* 0x0000002012127812 */ /* 0x000fe200078ef813 */
[----:B------:R-:W-:Y:S01]  /*0b70*/  STL [R1+0xd0], R41 ;  /* 0x0000d02901007387 */ /* 0x000fe20000100800 */
[----:B------:R-:W-:Y:S01]  /*0b80*/  IABS R24, R90 ;  /* 0x0000005a00187213 */ /* 0x000fe20000000000 */
[----:B------:R-:W5:Y:S01]  /*0b90*/  LDCU UR7, c[0x0][0x3a4] ;  /* 0x00007480ff0777ac */ /* 0x000f620008000800 */
[----:B------:R-:W-:-:S02]  /*0ba0*/  IABS R26, R89 ;  /* 0x00000059001a7213 */ /* 0x000fc40000000000 */
[----:B------:R-:W-:Y:S01]  /*0bb0*/  IABS R28, R88 ;  /* 0x00000058001c7213 */ /* 0x000fe20000000000 */
[----:B--2---:R-:W2:Y:S01]  /*0bc0*/  MUFU.RCP R4, R4 ;  /* 0x0000000400047308 */ /* 0x004ea20000001000 */
[----:B------:R-:W-:Y:S02]  /*0bd0*/  IABS R32, R87 ;  /* 0x0000005700207213 */ /* 0x000fe40000000000 */
[----:B------:R-:W-:Y:S02]  /*0be0*/  IABS R34, R85 ;  /* 0x0000005500227213 */ /* 0x000fe40000000000 */
[----:B------:R-:W-:Y:S02]  /*0bf0*/  IABS R36, R84 ;  /* 0x0000005400247213 */ /* 0x000fe40000000000 */
[----:B------:R-:W-:Y:S01]  /*0c00*/  IABS R38, R83 ;  /* 0x0000005300267213 */ /* 0x000fe20000000000 */
[----:B----4-:R-:W4:Y:S01]  /*0c10*/  MUFU.RCP R11, R11 ;  /* 0x0000000b000b7308 */ /* 0x010f220000001000 */
[----:B------:R-:W-:-:S02]  /*0c20*/  IABS R40, R82 ;  /* 0x0000005200287213 */ /* 0x000fc40000000000 */
[----:B------:R-:W-:Y:S02]  /*0c30*/  IABS R42, R81 ;  /* 0x00000051002a7213 */ /* 0x000fe40000000000 */
[----:B------:R-:W-:Y:S02]  /*0c40*/  IABS R44, R79 ;  /* 0x0000004f002c7213 */ /* 0x000fe40000000000 */
[----:B------:R-:W-:Y:S01]  /*0c50*/  IABS R46, R77 ;  /* 0x0000004d002e7213 */ /* 0x000fe20000000000 */
[----:B--2---:R-:W-:Y:S01]  /*0c60*/  VIADD R16, R4, 0xffffffe ;  /* 0x0ffffffe04107836 */ /* 0x004fe20000000000 */
[----:B------:R-:W-:Y:S01]  /*0c70*/  IABS R48, R75 ;  /* 0x0000004b00307213 */ /* 0x000fe20000000000 */
[----:B------:R-:W-:Y:S01]  /*0c80*/  IMAD.SHL.U32 R4, R13, 0x80, RZ ;  /* 0x000000800d047824 */ /* 0x000fe200078e00ff */
[----:B------:R-:W-:Y:S01]  /*0c90*/  IABS R50, R73 ;  /* 0x0000004900327213 */ /* 0x000fe20000000000 */
[----:B------:R-:W2:Y:S01]  /*0ca0*/  F2I.FTZ.U32.TRUNC.NTZ R17, R16 ;  /* 0x0000001000117305 */ /* 0x000ea2000021f000 */
[----:B------:R-:W-:-:S02]  /*0cb0*/  IABS R52, R71 ;  /* 0x0000004700347213 */ /* 0x000fc40000000000 */
[----:B------:R-:W-:Y:S01]  /*0cc0*/  IABS R54, R69 ;  /* 0x0000004500367213 */ /* 0x000fe20000000000 */
[----:B----4-:R-:W-:Y:S01]  /*0cd0*/  VIADD R14, R11, 0xffffffe ;  /* 0x0ffffffe0b0e7836 */ /* 0x010fe20000000000 */
[----:B------:R-:W-:Y:S01]  /*0ce0*/  IABS R56, R67 ;  /* 0x0000004300387213 */ /* 0x000fe20000000000 */
[----:B------:R-:W-:Y:S01]  /*0cf0*/  IMAD.SHL.U32 R11, R13, 0x10, RZ ;  /* 0x000000100d0b7824 */ /* 0x000fe200078e00ff */
[----:B------:R-:W-:Y:S01]  /*0d00*/  IABS R58, R65 ;  /* 0x00000041003a7213 */ /* 0x000fe20000000000 */
[----:B------:R4:W0:Y:S01]  /*0d10*/  F2I.FTZ.U32.TRUNC.NTZ R15, R14 ;  /* 0x0000000e000f7305 */ /* 0x000822000021f000 */
[----:B------:R-:W-:Y:S01]  /*0d20*/  IABS R60, R59 ;  /* 0x0000003b003c7213 */ /* 0x000fe20000000000 */
[----:B------:R-:W-:Y:S01]  /*0d30*/  IMAD.IADD R13, R4, 0x1, R11 ;  /* 0x00000001040d7824 */ /* 0x000fe200078e020b */
[----:B------:R-:W-:Y:S02]  /*0d40*/  LOP3.LUT R11, R11, 0x30, R12, 0x78, !PT ;  /* 0x000000300b0b7812 */ /* 0x000fe400078e780c */
[----:B------:R-:W-:Y:S01]  /*0d50*/  IABS R62, R57 ;  /* 0x00000039003e7213 */ /* 0x000fe20000000000 */
[----:B--2---:R-:W-:Y:S01]  /*0d60*/  IMAD.MOV R16, RZ, RZ, -R17 ;  /* 0x000000ffff107224 */ /* 0x004fe200078e0a11 */
[----:B------:R-:W-:Y:S01]  /*0d70*/  LOP3.LUT R12, R13, R18, RZ, 0x3c, !PT ;  /* 0x000000120d0c7212 */ /* 0x000fe200078e3cff */
[----:B----4-:R-:W-:Y:S01]  /*0d80*/  IMAD.MOV.U32 R14, RZ, RZ, RZ ;  /* 0x000000ffff0e7224 */ /* 0x010fe200078e00ff */
[----:B------:R-:W-:Y:S01]  /*0d90*/  IABS R18, R92 ;  /* 0x0000005c00127213 */ /* 0x000fe20000000000 */
[----:B------:R-:W-:Y:S01]  /*0da0*/  IMAD R19, R16, R3, RZ ;  /* 0x0000000310137224 */ /* 0x000fe200078e02ff */
[----:B------:R-:W-:Y:S01]  /*0db0*/  IABS R64, R55 ;  /* 0x0000003700407213 */ /* 0x000fe20000000000 */
[----:B------:R-:W-:Y:S01]  /*0dc0*/  IMAD.MOV.U32 R16, RZ, RZ, RZ ;  /* 0x000000ffff107224 */ /* 0x000fe200078e00ff */
[----:B------:R-:W-:Y:S01]  /*0dd0*/  IABS R66, R53 ;  /* 0x0000003500427213 */ /* 0x000fe20000000000 */
[----:B0-----:R-:W-:Y:S01]  /*0de0*/  IMAD.MOV R25, RZ, RZ, -R15 ;  /* 0x000000ffff197224 */ /* 0x001fe200078e0a0f */
[----:B------:R-:W-:Y:S01]  /*0df0*/  IABS R68, R51 ;  /* 0x0000003300447213 */ /* 0x000fe20000000000 */
[----:B------:R-:W-:Y:S01]  /*0e00*/  IMAD.HI.U32 R13, R17, R19, R16 ;  /* 0x00000013110d7227 */ /* 0x000fe200078e0010 */
[----:B------:R-:W-:-:S02]  /*0e10*/  IABS R70, R49 ;  /* 0x0000003100467213 */ /* 0x000fc40000000000 */
[----:B------:R-:W-:Y:S01]  /*0e20*/  IABS R72, R47 ;  /* 0x0000002f00487213 */ /* 0x000fe20000000000 */
[----:B------:R-:W-:Y:S01]  /*0e30*/  IMAD R17, R25, R10, RZ ;  /* 0x0000000a19117224 */ /* 0x000fe200078e02ff */
[----:B------:R-:W-:Y:S01]  /*0e40*/  IABS R80, R33 ;  /* 0x0000002100507213 */ /* 0x000fe20000000000 */
[----:B------:R-:W-:Y:S01]  /*0e50*/  IMAD.HI.U32 R16, R13, R22, RZ ;  /* 0x000000160d107227 */ /* 0x000fe200078e00ff */
[----:B------:R-:W-:Y:S02]  /*0e60*/  IABS R76, R45 ;  /* 0x0000002d004c7213 */ /* 0x000fe40000000000 */
[----:B------:R-:W-:Y:S01]  /*0e70*/  IABS R74, R39 ;  /* 0x00000027004a7213 */ /* 0x000fe20000000000 */
[----:B------:R-:W-:Y:S01]  /*0e80*/  IMAD.HI.U32 R15, R15, R17, R14 ;  /* 0x000000110f0f7227 */ /* 0x000fe200078e000e */
[----:B------:R-:W-:Y:S02]  /*0e90*/  IABS R78, R37 ;  /* 0x00000025004e7213 */ /* 0x000fe40000000000 */
[----:B------:R-:W-:Y:S01]  /*0ea0*/  LOP3.LUT R11, R11, 0x1c00, R41, 0xf8, !PT ;  /* 0x00001c000b0b7812 */ /* 0x000fe200078ef829 */
[----:B------:R-:W-:-:S03]  /*0eb0*/  IMAD.HI.U32 R14, R13, R18, RZ ;  /* 0x000000120d0e7227 */ /* 0x000fc600078e00ff */
[----:B------:R-:W-:Y:S01]  /*0ec0*/  LOP3.LUT R4, R11, R4, RZ, 0xfc, !PT ;  /* 0x000000040b047212 */ /* 0x000fe200078efcff */
[----:B------:R-:W-:Y:S02]  /*0ed0*/  IMAD.MOV R14, RZ, RZ, -R14 ;  /* 0x000000ffff0e7224 */ /* 0x000fe400078e0a0e */
[----:B------:R-:W-:Y:S01]  /*0ee0*/  IMAD.HI.U32 R17, R13, R24, RZ ;  /* 0x000000180d117227 */ /* 0x000fe200078e00ff */
[----:B------:R-:W-:-:S03]  /*0ef0*/  LOP3.LUT R4, R4, 0x40, RZ, 0x3c, !PT ;  /* 0x0000004004047812 */ /* 0x000fc600078e3cff */
[----:B------:R-:W-:Y:S02]  /*0f00*/  IMAD.MOV R16, RZ, RZ, -R16 ;  /* 0x000000ffff107224 */ /* 0x000fe400078e0a10 */
[----:B------:R-:W-:Y:S02]  /*0f10*/  IMAD R14, R3, R14, R18 ;  /* 0x0000000e030e7224 */ /* 0x000fe400078e0212 */
[----:B------:R-:W-:-:S03]  /*0f20*/  IMAD.HI.U32 R18, R13, R26, RZ ;  /* 0x0000001a0d127227 */ /* 0x000fc600078e00ff */
[----:B------:R-:W-:Y:S01]  /*0f30*/  ISETP.GT.U32.AND P4, PT, R3, R14, PT ;  /* 0x0000000e0300720c */ /* 0x000fe20003f84070 */
[----:B------:R-:W-:Y:S02]  /*0f40*/  IMAD.MOV R17, RZ, RZ, -R17 ;  /* 0x000000ffff117224 */ /* 0x000fe400078e0a11 */
[----:B------:R-:W-:-:S04]  /*0f50*/  IMAD.HI.U32 R19, R13, R28, RZ ;  /* 0x0000001c0d137227 */ /* 0x000fc800078e00ff */
[C---:B------:R-:W-:Y:S02]  /*0f60*/  IMAD R16, R3.reuse, R16, R22 ;  /* 0x0000001003107224 */ /* 0x040fe400078e0216 */
[----:B------:R-:W-:Y:S02]  /*0f70*/  IMAD.MOV R22, RZ, RZ, -R18 ;  /* 0x000000ffff167224 */ /* 0x000fe400078e0a12 */
[C---:B------:R-:W-:Y:S01]  /*0f80*/  IMAD R18, R3.reuse, R17, R24 ;  /* 0x0000001103127224 */ /* 0x040fe200078e0218 */
[----:B------:R-:W-:Y:S01]  /*0f90*/  IABS R17, R86 ;  /* 0x0000005600117213 */ /* 0x000fe20000000000 */
[----:B------:R-:W-:Y:S01]  /*0fa0*/  IMAD.MOV R19, RZ, RZ, -R19 ;  /* 0x000000ffff137224 */ /* 0x000fe200078e0a13 */
[C---:B------:R-:W-:Y:S01]  /*0fb0*/  ISETP.GT.U32.AND P5, PT, R3.reuse, R16, PT ;  /* 0x000000100300720c */ /* 0x040fe20003fa4070 */
[C---:B------:R-:W-:Y:S01]  /*0fc0*/  IMAD R22, R3.reuse, R22, R26 ;  /* 0x0000001603167224 */ /* 0x040fe200078e021a */
[C---:B------:R-:W-:Y:S01]  /*0fd0*/  ISETP.GT.U32.AND P2, PT, R3.reuse, R18, PT ;  /* 0x000000120300720c */ /* 0x040fe20003f44070 */
[----:B------:R-:W-:-:S02]  /*0fe0*/  IMAD R24, R3, R19, R28 ;  /* 0x0000001303187224 */ /* 0x000fc400078e021c */
[----:B------:R-:W-:Y:S01]  /*0ff0*/  IMAD.MOV.U32 R28, RZ, RZ, R17 ;  /* 0x000000ffff1c7224 */ /* 0x000fe200078e0011 */
[----:B------:R-:W-:Y:S01]  /*1000*/  ISETP.GT.U32.AND P1, PT, R3, R22, PT ;  /* 0x000000160300720c */ /* 0x000fe20003f24070 */
[----:B------:R-:W-:Y:S01]  /*1010*/  IMAD.HI.U32 R17, R13, R32, RZ ;  /* 0x000000200d117227 */ /* 0x000fe200078e00ff */
[----:B------:R-:W-:-:S03]  /*1020*/  ISETP.GT.U32.AND P0, PT, R3, R24, PT ;  /* 0x000000180300720c */ /* 0x000fc60003f04070 */
[----:B------:R-:W-:-:S04]  /*1030*/  IMAD.HI.U32 R19, R13, R28, RZ ;  /* 0x0000001c0d137227 */ /* 0x000fc800078e00ff */
[----:B------:R-:W-:Y:S02]  /*1040*/  IMAD.MOV R26, RZ, RZ, -R17 ;  /* 0x000000ffff1a7224 */ /* 0x000fe400078e0a11 */
[----:B------:R-:W-:-:S04]  /*1050*/  IMAD.HI.U32 R17, R13, R34, RZ ;  /* 0x000000220d117227 */ /* 0x000fc800078e00ff */
[----:B------:R-:W-:Y:S02]  /*1060*/  IMAD.MOV R27, RZ, RZ, -R19 ;  /* 0x000000ffff1b7224 */ /* 0x000fe400078e0a13 */
[----:B------:R-:W-:-:S04]  /*1070*/  IMAD.HI.U32 R19, R13, R36, RZ ;  /* 0x000000240d137227 */ /* 0x000fc800078e00ff */
[----:B------:R-:W-:-:S04]  /*1080*/  IMAD.HI.U32 R25, R13, R38, RZ ;  /* 0x000000260d197227 */ /* 0x000fc800078e00ff */
[----:B------:R-:W-:Y:S02]  /*1090*/  IMAD.MOV R17, RZ, RZ, -R17 ;  /* 0x000000ffff117224 */ /* 0x000fe400078e0a11 */
[----:B------:R-:W-:Y:S02]  /*10a0*/  IMAD.MOV R19, RZ, RZ, -R19 ;  /* 0x000000ffff137224 */ /* 0x000fe400078e0a13 */
[C---:B------:R-:W-:Y:S02]  /*10b0*/  IMAD R26, R3.reuse, R26, R32 ;  /* 0x0000001a031a7224 */ /* 0x040fe400078e0220 */
[----:B------:R-:W-:Y:S02]  /*10c0*/  IMAD.MOV R25, RZ, RZ, -R25 ;  /* 0x000000ffff197224 */ /* 0x000fe400078e0a19 */
[C---:B------:R-:W-:Y:S01]  /*10d0*/  IMAD R32, R3.reuse, R17, R34 ;  /* 0x0000001103207224 */ /* 0x040fe200078e0222 */
[C---:B------:R-:W-:Y:S01]  /*10e0*/  ISETP.GT.U32.AND P3, PT, R3.reuse, R26, PT ;  /* 0x0000001a0300720c */ /* 0x040fe20003f64070 */
[----:B------:R-:W-:-:S02]  /*10f0*/  IMAD R34, R3, R19, R36 ;  /* 0x0000001303227224 */ /* 0x000fc400078e0224 */
[----:B------:R-:W-:-:S04]  /*1100*/  IMAD.HI.U32 R17, R13, R40, RZ ;  /* 0x000000280d117227 */ /* 0x000fc800078e00ff */
[----:B------:R-:W-:-:S04]  /*1110*/  IMAD.HI.U32 R19, R13, R42, RZ ;  /* 0x0000002a0d137227 */ /* 0x000fc800078e00ff */
[C---:B------:R-:W-:Y:S02]  /*1120*/  IMAD R36, R3.reuse, R25, R38 ;  /* 0x0000001903247224 */ /* 0x040fe400078e0226 */
[----:B------:R-:W-:Y:S02]  /*1130*/  IMAD R28, R3, R27, R28 ;  /* 0x0000001b031c7224 */ /* 0x000fe400078e021c */
        /* <DEDUP_REMOVED lines=8> */
[C---:B------:R-:W-:Y:S02]  /*11c0*/  IMAD R40, R3.reuse, R27, R42 ;  /* 0x0000001b03287224 */ /* 0x040fe400078e022a */
[----:B------:R-:W-:Y:S02]  /*11d0*/  IMAD.MOV R25, RZ, RZ, -R25 ;  /* 0x000000ffff197224 */ /* 0x000fe400078e0a19 */
[----:B------:R-:W-:-:S02]  /*11e0*/  IMAD R42, R3, R17, R44 ;  /* 0x00000011032a7224 */ /* 0x000fc400078e022c */
[----:B------:R-:W-:Y:S02]  /*11f0*/  IMAD R44, R3, R19, R46 ;  /* 0x00000013032c7224 */ /* 0x000fe400078e022e */
[----:B------:R-:W-:-:S04]  /*1200*/  IMAD.HI.U32 R17, R13, R50, RZ ;  /* 0x000000320d117227 */ /* 0x000fc800078e00ff */
[----:B------:R-:W-:-:S04]  /*1210*/  IMAD.HI.U32 R19, R13, R52, RZ ;  /* 0x000000340d137227 */ /* 0x000fc800078e00ff */
        /* <DEDUP_REMOVED lines=25> */
[C---:B------:R-:W-:Y:S02]  /*13b0*/  IMAD R60, R3.reuse, R27, R62 ;  /* 0x0000001b033c7224 */ /* 0x040fe400078e023e */
[----:B------:R-:W-:-:S02]  /*13c0*/  IMAD R62, R3, R17, R64 ;  /* 0x00000011033e7224 */ /* 0x000fc400078e0240 */
[----:B------:R-:W-:Y:S02]  /*13d0*/  IMAD R64, R3, R19, R66 ;  /* 0x0000001303407224 */ /* 0x000fe400078e0242 */
[----:B------:R-:W-:-:S04]  /*13e0*/  IMAD.HI.U32 R17, R13, R70, RZ ;  /* 0x000000460d117227 */ /* 0x000fc800078e00ff */
[----:B------:R-:W-:Y:S02]  /*13f0*/  IMAD R66, R3, R25, R68 ;  /* 0x0000001903427224 */ /* 0x000fe400078e0244 */
[----:B------:R-:W-:-:S04]  /*1400*/  IMAD.HI.U32 R19, R13, R72, RZ ;  /* 0x000000480d137227 */ /* 0x000fc800078e00ff */
[----:B------:R-:W-:-:S04]  /*1410*/  IMAD.HI.U32 R25, R13, R80, RZ ;  /* 0x000000500d197227 */ /* 0x000fc800078e00ff */
[----:B------:R-:W-:Y:S02]  /*1420*/  IMAD.MOV R68, RZ, RZ, -R17 ;  /* 0x000000ffff447224 */ /* 0x000fe400078e0a11 */
[----:B------:R-:W-:Y:S02]  /*1430*/  IMAD.MOV R27, RZ, RZ, -R19 ;  /* 0x000000ffff1b7224 */ /* 0x000fe400078e0a13 */
[----:B------:R-:W-:Y:S02]  /*1440*/  IMAD.MOV R25, RZ, RZ, -R25 ;  /* 0x000000ffff197224 */ /* 0x000fe400078e0a19 */
[C---:B------:R-:W-:Y:S02]  /*1450*/  IMAD R68, R3.reuse, R68, R70 ;  /* 0x0000004403447224 */ /* 0x040fe400078e0246 */
[C---:B------:R-:W-:Y:S02]  /*1460*/  IMAD R70, R3.reuse, R27, R72 ;  /* 0x0000001b03467224 */ /* 0x040fe400078e0248 */
[----:B------:R-:W-:-:S02]  /*1470*/  IMAD R72, R3, R25, R80 ;  /* 0x0000001903487224 */ /* 0x000fc400078e0250 */
[--C-:B------:R-:W-:Y:S02]  /*1480*/  @!P4 IMAD.IADD R14, R14, 0x1, -R3.reuse ;  /* 0x000000010e0ec824 */ /* 0x100fe400078e0a03 */
[--C-:B------:R-:W-:Y:S01]  /*1490*/  @!P2 IMAD.IADD R18, R18, 0x1, -R3.reuse ;  /* 0x000000011212a824 */ /* 0x100fe200078e0a03 */
[C---:B------:R-:W-:Y:S01]  /*14a0*/  ISETP.GT.U32.AND P6, PT, R3.reuse, R72, PT ;  /* 0x000000480300720c */ /* 0x040fe20003fc4070 */
[--C-:B------:R-:W-:Y:S01]  /*14b0*/  @!P0 IMAD.IADD R24, R24, 0x1, -R3.reuse ;  /* 0x0000000118188824 */ /* 0x100fe200078e0a03 */
[C---:B------:R-:W-:Y:S01]  /*14c0*/  ISETP.GT.U32.AND P2, PT, R3.reuse, R14, PT ;  /* 0x0000000e0300720c */ /* 0x040fe20003f44070 */
[--C-:B------:R-:W-:Y:S01]  /*14d0*/  @!P5 IMAD.IADD R16, R16, 0x1, -R3.reuse ;  /* 0x000000011010d824 */ /* 0x100fe200078e0a03 */
[C---:B------:R-:W-:Y:S01]  /*14e0*/  ISETP.GT.U32.AND P0, PT, R3.reuse, R18, PT ;  /* 0x000000120300720c */ /* 0x040fe20003f04070 */
[--C-:B------:R-:W-:Y:S01]  /*14f0*/  @!P1 IMAD.IADD R22, R22, 0x1, -R3.reuse ;  /* 0x0000000116169824 */ /* 0x100fe200078e0a03 */
[C---:B------:R-:W-:Y:S01]  /*1500*/  ISETP.GT.U32.AND P5, PT, R3.reuse, R24, PT ;  /* 0x000000180300720c */ /* 0x040fe20003fa4070 */
[----:B------:R-:W-:Y:S01]  /*1510*/  @!P3 IMAD.IADD R26, R26, 0x1, -R3 ;  /* 0x000000011a1ab824 */ /* 0x000fe200078e0a03 */
[----:B------:R-:W-:Y:S01]  /*1520*/  ISETP.GT.U32.AND P1, PT, R3, R16, PT ;  /* 0x000000100300720c */ /* 0x000fe20003f24070 */
[----:B------:R-:W-:Y:S01]  /*1530*/  IMAD.HI.U32 R17, R13, R76, RZ ;  /* 0x0000004c0d117227 */ /* 0x000fe200078e00ff */
[----:B------:R-:W-:-:S03]  /*1540*/  ISETP.GT.U32.AND P3, PT, R3, R22, PT ;  /* 0x000000160300720c */ /* 0x000fc60003f64070 */
        /* <DEDUP_REMOVED lines=11> */
[C---:B------:R-:W-:Y:S01]  /*1600*/  ISETP.GT.U32.AND P0, PT, R3.reuse, R36, PT ;  /* 0x000000240300720c */ /* 0x040fe20003f04070 */
[----:B------:R-:W-:Y:S01]  /*1610*/  IMAD.MOV R17, RZ, RZ, -R17 ;  /* 0x000000ffff117224 */ /* 0x000fe200078e0a11 */
        /* <DEDUP_REMOVED lines=14> */
[----:B------:R-:W-:Y:S01]  /*1700*/  ISETP.GT.U32.AND P3, PT, R3, R52, PT ;  /* 0x000000340300720c */ /* 0x000fe20003f64070 */
[----:B------:R-:W-:-:S02]  /*1710*/  @!P6 IMAD.IADD R42, R42, 0x1, -R3 ;  /* 0x000000012a2ae824 */ /* 0x000fc400078e0a03 */
[--C-:B------:R-:W-:Y:S01]  /*1720*/  @!P2 IMAD.IADD R46, R46, 0x1, -R3.reuse ;  /* 0x000000012e2ea824 */ /* 0x100fe200078e0a03 */
[C---:B------:R-:W-:Y:S01]  /*1730*/  ISETP.GT.U32.AND P2, PT, R3.reuse, R34, PT ;  /* 0x000000220300720c */ /* 0x040fe20003f44070 */
[--C-:B------:R-:W-:Y:S01]  /*1740*/  @!P4 IMAD.IADD R28, R28, 0x1, -R3.reuse ;  /* 0x000000011c1cc824 */ /* 0x100fe200078e0a03 */
[C---:B------:R-:W-:Y:S01]  /*1750*/  ISETP.GT.U32.AND P4, PT, R3.reuse, R44, PT ;  /* 0x0000002c0300720c */ /* 0x040fe20003f84070 */
[--C-:B------:R-:W-:Y:S02]  /*1760*/  @!P5 IMAD.IADD R54, R54, 0x1, -R3.reuse ;  /* 0x000000013636d824 */ /* 0x100fe400078e0a03 */
        /* <DEDUP_REMOVED lines=20> */
[C---:B------:R-:W-:Y:S01]  /*18b0*/  IMAD R76, R3.reuse, R17, R76 ;  /* 0x00000011034c7224 */ /* 0x040fe200078e024c */
[C---:B------:R-:W-:Y:S01]  /*18c0*/  ISETP.GT.U32.AND P3, PT, R3.reuse, R52, PT ;  /* 0x000000340300720c */ /* 0x040fe20003f64070 */
[----:B------:R-:W-:Y:S01]  /*18d0*/  @!P4 IMAD.IADD R32, R32, 0x1, -R3 ;  /* 0x000000012020c824 */ /* 0x000fe200078e0a03 */
[C---:B------:R-:W-:Y:S01]  /*18e0*/  ISETP.GT.U32.AND P4, PT, R3.reuse, R54, PT ;  /* 0x000000360300720c */ /* 0x040fe20003f84070 */
[----:B------:R-:W-:Y:S01]  /*18f0*/  IMAD.MOV R19, RZ, RZ, -R19 ;  /* 0x000000ffff137224 */ /* 0x000fe200078e0a13 */
[----:B------:R-:W-:Y:S01]  /*1900*/  IABS R17, R35 ;  /* 0x0000002300117213 */ /* 0x000fe20000000000 */
[--C-:B------:R-:W-:Y:S01]  /*1910*/  @!P5 IMAD.IADD R44, R44, 0x1, -R3.reuse ;  /* 0x000000012c2cd824 */ /* 0x100fe200078e0a03 */
[C---:B------:R-:W-:Y:S01]  /*1920*/  ISETP.GT.U32.AND P5, PT, R3.reuse, R58, PT ;  /* 0x0000003a0300720c */ /* 0x040fe20003fa4070 */
[--C-:B------:R-:W-:Y:S01]  /*1930*/  @!P2 IMAD.IADD R46, R46, 0x1, -R3.reuse ;  /* 0x000000012e2ea824 */ /* 0x100fe200078e0a03 */
[C---:B------:R-:W-:Y:S01]  /*1940*/  ISETP.GT.U32.AND P2, PT, R3.reuse, R60, PT ;  /* 0x0000003c0300720c */ /* 0x040fe20003f44070 */
[C---:B------:R-:W-:Y:S01]  /*1950*/  IMAD R74, R3.reuse, R19, R74 ;  /* 0x00000013034a7224 */ /* 0x040fe200078e024a */
[----:B------:R-:W-:Y:S01]  /*1960*/  IABS R19, R29 ;  /* 0x0000001d00137213 */ /* 0x000fe20000000000 */
[----:B------:R-:W-:Y:S01]  /*1970*/  @!P6 IMAD.IADD R42, R42, 0x1, -R3 ;  /* 0x000000012a2ae824 */ /* 0x000fe200078e0a03 */
[----:B------:R-:W-:Y:S01]  /*1980*/  ISETP.GT.U32.AND P6, PT, R3, R56, PT ;  /* 0x000000380300720c */ /* 0x000fe20003fc4070 */
[----:B------:R-:W-:-:S02]  /*1990*/  IMAD.MOV.U32 R80, RZ, RZ, R17 ;  /* 0x000000ffff507224 */ /* 0x000fc400078e0011 */
[----:B------:R-:W-:-:S04]  /*19a0*/  IMAD.HI.U32 R17, R13, R78, RZ ;  /* 0x0000004e0d117227 */ /* 0x000fc800078e00ff */
        /* <DEDUP_REMOVED lines=10> */
[----:B------:R-:W-:-:S04]  /*1a50*/  IMAD.HI.U32 R13, R13, R80, RZ ;  /* 0x000000500d0d7227 */ /* 0x000fc800078e00ff */
[----:B------:R-:W-:-:S04]  /*1a60*/  IMAD.HI.U32 R15, R15, R19, RZ ;  /* 0x000000130f0f7227 */ /* 0x000fc800078e00ff */
[----:B------:R-:W-:Y:S02]  /*1a70*/  IMAD.MOV R13, RZ, RZ, -R13 ;  /* 0x000000ffff0d7224 */ /* 0x000fe400078e0a0d */
[----:B------:R-:W-:Y:S02]  /*1a80*/  IMAD.MOV R17, RZ, RZ, -R17 ;  /* 0x000000ffff117224 */ /* 0x000fe400078e0a11 */
[----:B------:R-:W-:Y:S02]  /*1a90*/  IMAD.MOV R15, RZ, RZ, -R15 ;  /* 0x000000ffff0f7224 */ /* 0x000fe400078e0a0f */
[----:B------:R-:W-:Y:S01]  /*1aa0*/  @!P2 IMAD.IADD R60, R60, 0x1, -R3 ;  /* 0x000000013c3ca824 */ /* 0x000fe200078e0a03 */
[C---:B------:R-:W-:Y:S01]  /*1ab0*/  ISETP.GT.U32.AND P2, PT, R3.reuse, R74, PT ;  /* 0x0000004a0300720c */ /* 0x040fe20003f44070 */
[C---:B------:R-:W-:Y:S02]  /*1ac0*/  IMAD R80, R3.reuse, R13, R80 ;  /* 0x0000000d03507224 */ /* 0x040fe400078e0250 */
[----:B------:R-:W-:-:S02]  /*1ad0*/  IMAD R78, R3, R17, R78 ;  /* 0x00000011034e7224 */ /* 0x000fc400078e024e */
[----:B------:R-:W-:Y:S02]  /*1ae0*/  IMAD R13, R10, R15, R19 ;  /* 0x0000000f0a0d7224 */ /* 0x000fe400078e0213 */
        /* <DEDUP_REMOVED lines=22> */
[----:B------:R-:W-:Y:S01]  /*1c50*/  @!P3 IMAD.IADD R13, R13, 0x1, -R10 ;  /* 0x000000010d0db824 */ /* 0x000fe200078e0a0a */
        /* <DEDUP_REMOVED lines=8> */
[----:B------:R-:W-:Y:S01]  /*1ce0*/  ISETP.GE.AND P5, PT, R90, RZ, PT ;  /* 0x000000ff5a00720c */ /* 0x000fe20003fa6270 */
[--C-:B------:R-:W-:Y:S01]  /*1cf0*/  @!P1 IMAD.IADD R64, R64, 0x1, -R3.reuse ;  /* 0x0000000140409824 */ /* 0x100fe200078e0a03 */
[----:B------:R-:W-:Y:S01]  /*1d00*/  ISETP.GT.U32.AND P1, PT, R3, R78, PT ;  /* 0x0000004e0300720c */ /* 0x000fe20003f24070 */
[--C-:B------:R-:W-:Y:S01]  /*1d10*/  @!P0 IMAD.IADD R66, R66, 0x1, -R3.reuse ;  /* 0x0000000142428824 */ /* 0x100fe200078e0a03 */
[----:B------:R-:W-:Y:S01]  /*1d20*/  ISETP.GT.U32.AND P0, PT, R10, R13, PT ;  /* 0x0000000d0a00720c */ /* 0x000fe20003f04070 */
[--C-:B------:R-:W-:Y:S01]  /*1d30*/  @!P3 IMAD.IADD R68, R68, 0x1, -R3.reuse ;  /* 0x000000014444b824 */ /* 0x100fe200078e0a03 */
[----:B------:R-:W-:Y:S01]  /*1d40*/  ISETP.GE.AND P3, PT, R92, RZ, PT ;  /* 0x000000ff5c00720c */ /* 0x000fe20003f66270 */
[--C-:B------:R-:W-:Y:S01]  /*1d50*/  @!P4 IMAD.IADD R70, R70, 0x1, -R3.reuse ;  /* 0x000000014646c824 */ /* 0x100fe200078e0a03 */
[----:B------:R-:W-:Y:S01]  /*1d60*/  ISETP.GE.AND P4, PT, R91, RZ, PT ;  /* 0x000000ff5b00720c */ /* 0x000fe20003f86270 */
[--C-:B------:R-:W-:Y:S01]  /*1d70*/  @!P2 IMAD.IADD R74, R74, 0x1, -R3.reuse ;  /* 0x000000014a4aa824 */ /* 0x100fe200078e0a03 */
[----:B------:R-:W-:Y:S01]  /*1d80*/  ISETP.GE.AND P2, PT, R87, RZ, PT ;  /* 0x000000ff5700720c */ /* 0x000fe20003f46270 */
[--C-:B------:R-:W-:Y:S01]  /*1d90*/  @!P6 IMAD.IADD R80, R80, 0x1, -R3.reuse ;  /* 0x000000015050e824 */ /* 0x100fe200078e0a03 */
[----:B------:R-:W-:Y:S01]  /*1da0*/  ISETP.GE.AND P6, PT, R29, RZ, PT ;  /* 0x000000ff1d00720c */ /* 0x000fe20003fc6270 */
[----:B------:R-:W-:Y:S01]  /*1db0*/  @!P5 IMAD.MOV R18, RZ, RZ, -R18 ;  /* 0x000000ffff12d224 */ /* 0x000fe200078e0a12 */
[----:B------:R-:W-:Y:S01]  /*1dc0*/  ISETP.GE.AND P5, PT, R84, RZ, PT ;  /* 0x000000ff5400720c */ /* 0x000fe20003fa6270 */
[----:B------:R-:W-:Y:S01]  /*1dd0*/  @!P1 IMAD.IADD R78, R78, 0x1, -R3 ;  /* 0x000000014e4e9824 */ /* 0x000fe200078e0a03 */
[----:B------:R-:W-:Y:S01]  /*1de0*/  ISETP.GE.AND P1, PT, R88, RZ, PT ;  /* 0x000000ff5800720c */ /* 0x000fe20003f26270 */
[----:B------:R-:W-:Y:S01]  /*1df0*/  @!P0 IMAD.IADD R13, R13, 0x1, -R10 ;  /* 0x000000010d0d8824 */ /* 0x000fe200078e0a0a */
[----:B------:R-:W-:Y:S01]  /*1e00*/  ISETP.GE.AND P0, PT, R89, RZ, PT ;  /* 0x000000ff5900720c */ /* 0x000fe20003f06270 */
[----:B------:R-:W-:Y:S01]  /*1e10*/  @!P3 IMAD.MOV R14, RZ, RZ, -R14 ;  /* 0x000000ffff0eb224 */ /* 0x000fe200078e0a0e */
[----:B------:R-:W-:Y:S01]  /*1e20*/  ISETP.GE.AND P3, PT, R86, RZ, PT ;  /* 0x000000ff5600720c */ /* 0x000fe20003f66270 */
[----:B------:R-:W-:Y:S01]  /*1e30*/  @!P4 IMAD.MOV R16, RZ, RZ, -R16 ;  /* 0x000000ffff10c224 */ /* 0x000fe200078e0a10 */
[----:B------:R-:W-:Y:S01]  /*1e40*/  ISETP.GE.AND P4, PT, R85, RZ, PT ;  /* 0x000000ff5500720c */ /* 0x000fe20003f86270 */
[----:B------:R-:W-:Y:S01]  /*1e50*/  @!P2 IMAD.MOV R26, RZ, RZ, -R26 ;  /* 0x000000ffff1aa224 */ /* 0x000fe200078e0a1a */
[----:B------:R-:W-:Y:S01]  /*1e60*/  ISETP.GE.AND P2, PT, R81, RZ, PT ;  /* 0x000000ff5100720c */ /* 0x000fe20003f46270 */
[----:B------:R-:W-:-:S02]  /*1e70*/  IMAD.SHL.U32 R15, R2, 0x40, RZ ;  /* 0x00000040020f7824 */ /* 0x000fc400078e00ff */
[----:B------:R-:W-:Y:S01]  /*1e80*/  @!P5 IMAD.MOV R34, RZ, RZ, -R34 ;  /* 0x000000ffff22d224 */ /* 0x000fe200078e0a22 */
[----:B------:R-:W-:Y:S01]  /*1e90*/  ISETP.GE.AND P5, PT, R75, RZ, PT ;  /* 0x000000ff4b00720c */ /* 0x000fe20003fa6270 */
        /* <DEDUP_REMOVED lines=10> */
[----:B------:R-:W-:Y:S01]  /*1f40*/  IMAD.MOV.U32 R2, RZ, RZ, R13 ;  /* 0x000000ffff027224 */ /* 0x000fe200078e000d */
[----:B------:R-:W-:Y:S01]  /*1f50*/  LOP3.LUT R25, R12, 0x400, R15, 0xf8, !PT ;  /* 0x000004000c197812 */ /* 0x000fe200078ef80f */
        /* <DEDUP_REMOVED lines=12> */
[----:B------:R-:W-:Y:S01]  /*2020*/  STL [R1], R25 ;  /* 0x0000001901007387 */ /* 0x000fe20000100800 */
[----:B------:R-:W-:-:S02]  /*2030*/  @!P6 IMAD.MOV R2, RZ, RZ, -R2 ;  /* 0x000000ffff02e224 */ /* 0x000fc400078e0a02 */
        /* <DEDUP_REMOVED lines=11> */
[----:B------:R-:W-:-:S03]  /*20f0*/  ISETP.GE.AND P2, PT, R37, RZ, PT ;  /* 0x000000ff2500720c */ /* 0x000fc60003f46270 */
[----:B------:R-:W-:Y:S01]  /*2100*/  @!P5 IMAD.MOV R70, RZ, RZ, -R70 ;  /* 0x000000ffff46d224 */ /* 0x000fe200078e0a46 */
[----:B------:R-:W-:Y:S01]  /*2110*/  ISETP.NE.AND P5, PT, R31, RZ, PT ;  /* 0x000000ff1f00720c */ /* 0x000fe20003fa5270 */
[----:B------:R-:W-:Y:S01]  /*2120*/  @!P1 IMAD.MOV R62, RZ, RZ, -R62 ;  /* 0x000000ffff3e9224 */ /* 0x000fe200078e0a3e */
[----:B------:R-:W-:Y:S01]  /*2130*/  LOP3.LUT R31, RZ, R31, RZ, 0x33, !PT ;  /* 0x0000001fff1f7212 */ /* 0x000fe200078e33ff */
[----:B------:R-:W-:Y:S01]  /*2140*/  @!P0 IMAD.MOV R60, RZ, RZ, -R60 ;  /* 0x000000ffff3c8224 */ /* 0x000fe200078e0a3c */
[----:B------:R-:W-:Y:S01]  /*2150*/  ISETP.GE.AND P0, PT, R45, RZ, PT ;  /* 0x000000ff2d00720c */ /* 0x000fe20003f06270 */
[----:B------:R-:W-:Y:S01]  /*2160*/  @!P3 IMAD.MOV R66, RZ, RZ, -R66 ;  /* 0x000000ffff42b224 */ /* 0x000fe200078e0a42 */
[----:B------:R-:W-:Y:S01]  /*2170*/  ISETP.GE.AND P1, PT, R39, RZ, PT ;  /* 0x000000ff2700720c */ /* 0x000fe20003f26270 */
[----:B------:R-:W-:Y:S01]  /*2180*/  @!P4 IMAD.MOV R68, RZ, RZ, -R68 ;  /* 0x000000ffff44c224 */ /* 0x000fe200078e0a44 */
[----:B------:R-:W-:Y:S01]  /*2190*/  ISETP.GE.AND P3, PT, R35, RZ, PT ;  /* 0x000000ff2300720c */ /* 0x000fe20003f66270 */
[----:B------:R-:W-:Y:S01]  /*21a0*/  @!P2 IMAD.MOV R78, RZ, RZ, -R78 ;  /* 0x000000ffff4ea224 */ /* 0x000fe200078e0a4e */
[----:B------:R-:W-:-:S02]  /*21b0*/  ISETP.GE.AND P4, PT, R33, RZ, PT ;  /* 0x000000ff2100720c */ /* 0x000fc40003f86270 */
[C---:B------:R-:W-:Y:S02]  /*21c0*/  SEL R14, R31.reuse, R14, !P5 ;  /* 0x0000000e1f0e7207 */ /* 0x040fe40006800000 */
[C---:B------:R-:W-:Y:S02]  /*21d0*/  SEL R16, R31.reuse, R16, !P5 ;  /* 0x000000101f107207 */ /* 0x040fe40006800000 */
[C---:B------:R-:W-:Y:S01]  /*21e0*/  SEL R18, R31.reuse, R18, !P5 ;  /* 0x000000121f127207 */ /* 0x040fe20006800000 */
[----:B-1----:R-:W-:Y:S01]  /*21f0*/  IMAD R14, R14, UR6, RZ ;  /* 0x000000060e0e7c24 */ /* 0x002fe2000f8e02ff */
[C---:B------:R-:W-:Y:S01]  /*2200*/  SEL R22, R31.reuse, R22, !P5 ;  /* 0x000000161f167207 */ /* 0x040fe20006800000 */
[----:B------:R-:W-:Y:S01]  /*2210*/  IMAD R16, R16, UR6, RZ ;  /* 0x0000000610107c24 */ /* 0x000fe2000f8e02ff */
[C---:B------:R-:W-:Y:S01]  /*2220*/  SEL R24, R31.reuse, R24, !P5 ;  /* 0x000000181f187207 */ /* 0x040fe20006800000 */
[----:B------:R-:W-:Y:S01]  /*2230*/  @!P0 IMAD.MOV R76, RZ, RZ, -R76 ;  /* 0x000000ffff4c8224 */ /* 0x000fe200078e0a4c */
[----:B---3--:R-:W-:Y:S01]  /*2240*/  LEA R17, P2, R14, UR14, 0x1 ;  /* 0x0000000e0e117c11 */ /* 0x008fe2000f8408ff */
[----:B------:R-:W-:Y:S01]  /*2250*/  @!P1 IMAD.MOV R74, RZ, RZ, -R74 ;  /* 0x000000ffff4a9224 */ /* 0x000fe200078e0a4a */
[C---:B------:R-:W-:Y:S01]  /*2260*/  SEL R112, R31.reuse, R32, !P5 ;  /* 0x000000201f707207 */ /* 0x040fe20006800000 */
[----:B------:R-:W-:Y:S01]  /*2270*/  @!P3 IMAD.MOV R80, RZ, RZ, -R80 ;  /* 0x000000ffff50b224 */ /* 0x000fe200078e0a50 */
[----:B------:R-:W-:Y:S01]  /*2280*/  LEA R12, P3, R16, UR14, 0x1 ;  /* 0x0000000e100c7c11 */ /* 0x000fe2000f8608ff */
[----:B------:R-:W-:Y:S01]  /*2290*/  @!P4 IMAD.MOV R72, RZ, RZ, -R72 ;  /* 0x000000ffff48c224 */ /* 0x000fe200078e0a48 */
[C---:B------:R-:W-:Y:S01]  /*22a0*/  SEL R101, R31.reuse, R38, !P5 ;  /* 0x000000261f657207 */ /* 0x040fe20006800000 */
[----:B------:R-:W-:Y:S01]  /*22b0*/  IMAD R10, R18, UR6, RZ ;  /* 0x00000006120a7c24 */ /* 0x000fe2000f8e02ff */
[C---:B------:R-:W-:Y:S01]  /*22c0*/  SEL R26, R31.reuse, R26, !P5 ;  /* 0x0000001a1f1a7207 */ /* 0x040fe20006800000 */
[----:B------:R-:W-:Y:S01]  /*22d0*/  IMAD R22, R22, UR6, RZ ;  /* 0x0000000616167c24 */ /* 0x000fe2000f8e02ff */
[C---:B------:R-:W-:Y:S01]  /*22e0*/  SEL R28, R31.reuse, R28, !P5 ;  /* 0x0000001c1f1c7207 */ /* 0x040fe20006800000 */
[----:B------:R-:W-:Y:S01]  /*22f0*/  IMAD R24, R24, UR6, RZ ;  /* 0x0000000618187c24 */ /* 0x000fe2000f8e02ff */
[C---:B------:R-:W-:Y:S01]  /*2300*/  SEL R110, R31.reuse, R34, !P5 ;  /* 0x000000221f6e7207 */ /* 0x040fe20006800000 */
[----:B------:R0:W-:Y:S01]  /*2310*/  STL [R1+0x2c], R17 ;  /* 0x00002c1101007387 */ /* 0x0001e20000100800 */
[C---:B------:R-:W-:Y:S01]  /*2320*/  SEL R103, R31.reuse, R36, !P5 ;  /* 0x000000241f677207 */ /* 0x040fe20006800000 */
[----:B------:R-:W-:Y:S01]  /*2330*/  IMAD R107, R26, UR6, RZ ;  /* 0x000000061a6b7c24 */ /* 0x000fe2000f8e02ff */
[C---:B------:R-:W-:Y:S01]  /*2340*/  SEL R99, R31.reuse, R40, !P5 ;  /* 0x000000281f637207 */ /* 0x040fe20006800000 */
[----:B------:R1:W-:Y:S01]  /*2350*/  STL [R1+0x24], R12 ;  /* 0x0000240c01007387 */ /* 0x0003e20000100800 */
[C---:B------:R-:W-:Y:S01]  /*2360*/  SEL R93, R31.reuse, R42, !P5 ;  /* 0x0000002a1f5d7207 */ /* 0x040fe20006800000 */
[----:B------:R-:W-:Y:S01]  /*2370*/  IMAD R28, R28, UR6, RZ ;  /* 0x000000061c1c7c24 */ /* 0x000fe2000f8e02ff */
[C---:B------:R-:W-:Y:S01]  /*2380*/  SEL R96, R31.reuse, R44, !P5 ;  /* 0x0000002c1f607207 */ /* 0x040fe20006800000 */
[----:B------:R-:W-:Y:S01]  /*2390*/  IMAD R112, R112, UR6, RZ ;  /* 0x0000000670707c24 */ /* 0x000fe2000f8e02ff */
[C---:B------:R-:W-:Y:S01]  /*23a0*/  SEL R19, R31.reuse, R46, !P5 ;  /* 0x0000002e1f137207 */ /* 0x040fe20006800000 */
[----:B------:R-:W-:Y:S01]  /*23b0*/  IMAD R110, R110, UR6, RZ ;  /* 0x000000066e6e7c24 */ /* 0x000fe2000f8e02ff */
[----:B------:R-:W-:Y:S01]  /*23c0*/  SEL R48, R31, R48, !P5 ;  /* 0x000000301f307207 */ /* 0x000fe20006800000 */
[----:B------:R-:W-:Y:S01]  /*23d0*/  IMAD R103, R103, UR6, RZ ;  /* 0x0000000667677c24 */ /* 0x000fe2000f8e02ff */
[----:B------:R-:W-:Y:S01]  /*23e0*/  SEL R89, R31, R50, !P5 ;  /* 0x000000321f597207 */ /* 0x000fe20006800000 */
[----:B------:R-:W-:Y:S01]  /*23f0*/  IMAD R101, R101, UR6, RZ ;  /* 0x0000000665657c24 */ /* 0x000fe2000f8e02ff */
[----:B------:R-:W-:Y:S01]  /*2400*/  SEL R29, R31, R52, !P5 ;  /* 0x000000341f1d7207 */ /* 0x000fe20006800000 */
[----:B------:R-:W-:Y:S01]  /*2410*/  IMAD R99, R99, UR6, RZ ;  /* 0x0000000663637c24 */ /* 0x000fe2000f8e02ff */
[----:B------:R-:W-:Y:S01]  /*2420*/  SEL R54, R31, R54, !P5 ;  /* 0x000000361f367207 */ /* 0x000fe20006800000 */
[----:B------:R-:W-:Y:S01]  /*2430*/  IMAD R93, R93, UR6, RZ ;  /* 0x000000065d5d7c24 */ /* 0x000fe2000f8e02ff */
[C---:B------:R-:W-:Y:S01]  /*2440*/  SEL R124, R31.reuse, R56, !P5 ;  /* 0x000000381f7c7207 */ /* 0x040fe20006800000 */
[----:B------:R-:W-:Y:S01]  /*2450*/  IMAD R96, R96, UR6, RZ ;  /* 0x0000000660607c24 */ /* 0x000fe2000f8e02ff */
[----:B------:R-:W-:Y:S01]  /*2460*/  SEL R123, R31, R58, !P5 ;  /* 0x0000003a1f7b7207 */ /* 0x000fe20006800000 */
[----:B------:R-:W-:Y:S01]  /*2470*/  IMAD R19, R19, UR6, RZ ;  /* 0x0000000613137c24 */ /* 0x000fe2000f8e02ff */
[C---:B------:R-:W-:Y:S01]  /*2480*/  SEL R120, R31.reuse, R60, !P5 ;  /* 0x0000003c1f787207 */ /* 0x040fe20006800000 */
[----:B------:R-:W-:Y:S01]  /*2490*/  IMAD R18, R48, UR6, RZ ;  /* 0x0000000630127c24 */ /* 0x000fe2000f8e02ff */
[----:B------:R-:W-:Y:S01]  /*24a0*/  SEL R118, R31, R62, !P5 ;  /* 0x0000003e1f767207 */ /* 0x000fe20006800000 */
[----:B------:R-:W-:Y:S01]  /*24b0*/  IMAD R89, R89, UR6, RZ ;  /* 0x0000000659597c24 */ /* 0x000fe2000f8e02ff */
[----:B------:R-:W-:Y:S01]  /*24c0*/  SEL R116, R31, R64, !P5 ;  /* 0x000000401f747207 */ /* 0x000fe20006800000 */
[----:B------:R-:W-:Y:S01]  /*24d0*/  IMAD R29, R29, UR6, RZ ;  /* 0x000000061d1d7c24 */ /* 0x000fe2000f8e02ff */
[C---:B------:R-:W-:Y:S01]  /*24e0*/  SEL R114, R31.reuse, R66, !P5 ;  /* 0x000000421f727207 */ /* 0x040fe20006800000 */
[----:B------:R-:W-:Y:S01]  /*24f0*/  IMAD R26, R54, UR6, RZ ;  /* 0x00000006361a7c24 */ /* 0x000fe2000f8e02ff */
[C---:B------:R-:W-:Y:S01]  /*2500*/  SEL R38, R31.reuse, R68, !P5 ;  /* 0x000000441f267207 */ /* 0x040fe20006800000 */
[----:B------:R-:W-:Y:S01]  /*2510*/  IMAD R124, R124, UR6, RZ ;  /* 0x000000067c7c7c24 */ /* 0x000fe2000f8e02ff */
[----:B------:R-:W-:Y:S01]  /*2520*/  SEL R33, R31, R70, !P5 ;  /* 0x000000461f217207 */ /* 0x000fe20006800000 */
[----:B------:R-:W-:Y:S01]  /*2530*/  IMAD R123, R123, UR6, RZ ;  /* 0x000000067b7b7c24 */ /* 0x000fe2000f8e02ff */
[C---:B------:R-:W-:Y:S01]  /*2540*/  SEL R32, R31.reuse, R76, !P5 ;  /* 0x0000004c1f207207 */ /* 0x040fe20006800000 */
[----:B------:R-:W-:Y:S01]  /*2550*/  IMAD R120, R120, UR6, RZ ;  /* 0x0000000678787c24 */ /* 0x000fe2000f8e02ff */
        /* <DEDUP_REMOVED lines=8> */
[----:B------:R-:W-:Y:S01]  /*25e0*/  LEA R27, P4, R10, UR14, 0x1 ;  /* 0x0000000e0a1b7c11 */ /* 0x000fe2000f8808ff */
[----:B------:R-:W-:Y:S01]  /*25f0*/  IMAD R33, R33, UR6, RZ ;  /* 0x0000000621217c24 */ /* 0x000fe2000f8e02ff */
[----:B0-----:R-:W-:Y:S01]  /*2600*/  LEA R17, P5, R22, UR14, 0x1 ;  /* 0x0000000e16117c11 */ /* 0x001fe2000f8a08ff */
[----:B------:R-:W-:Y:S01]  /*2610*/  IMAD R32, R32, UR6, RZ ;  /* 0x0000000620207c24 */ /* 0x000fe2000f8e02ff */
[----:B-1----:R-:W-:Y:S01]  /*2620*/  LEA R12, P6, R24, UR14, 0x1 ;  /* 0x0000000e180c7c11 */ /* 0x002fe2000f8c08ff */
[----:B------:R0:W-:Y:S01]  /*2630*/  STL [R1+0x1c], R27 ;  /* 0x00001c1b01007387 */ /* 0x0001e20000100800 */
[----:B------:R-:W-:Y:S01]  /*2640*/  ISETP.NE.AND P0, PT, R30, RZ, PT ;  /* 0x000000ff1e00720c */ /* 0x000fe20003f05270 */
[----:B------:R-:W-:Y:S01]  /*2650*/  IMAD R35, R35, UR6, RZ ;  /* 0x0000000623237c24 */ /* 0x000fe2000f8e02ff */
[----:B------:R-:W-:Y:S01]  /*2660*/  LEA.HI.X.SX32 R109, R24, UR15, 0x1, P6 ;  /* 0x0000000f186d7c11 */ /* 0x000fe2000b0f0eff */
[----:B------:R-:W-:Y:S01]  /*2670*/  STL [R1+0x14], R17 ;  /* 0x0000141101007387 */ /* 0x000fe20000100800 */
[----:B------:R-:W1:Y:S01]  /*2680*/  LDC R24, c[0x0][0x3ac] ;  /* 0x0000eb00ff187b82 */ /* 0x000e620000000800 */
[----:B------:R-:W-:Y:S01]  /*2690*/  LEA R100, P6, R99, UR14, 0x1 ;  /* 0x0000000e63647c11 */ /* 0x000fe2000f8c08ff */
[----:B------:R-:W-:Y:S01]  /*26a0*/  IMAD R13, R13, UR6, RZ ;  /* 0x000000060d0d7c24 */ /* 0x000fe2000f8e02ff */
[----:B------:R2:W-:Y:S01]  /*26b0*/  STL [R1+0xc], R12 ;  /* 0x00000c0c01007387 */ /* 0x0005e20000100800 */
[----:B------:R-:W-:Y:S01]  /*26c0*/  IMAD R15, R15, UR6, RZ ;  /* 0x000000060f0f7c24 */ /* 0x000fe2000f8e02ff */
[----:B------:R-:W-:Y:S01]  /*26d0*/  LEA.HI.X.SX32 R99, R99, UR15, 0x1, P6 ;  /* 0x0000000f63637c11 */ /* 0x000fe2000b0f0eff */
[----:B------:R-:W-:Y:S01]  /*26e0*/  IMAD R11, R11, UR6, RZ ;  /* 0x000000060b0b7c24 */ /* 0x000fe2000f8e02ff */
[----:B0-----:R-:W-:Y:S01]  /*26f0*/  LEA R27, P6, R26, UR14, 0x1 ;  /* 0x0000000e1a1b7c11 */ /* 0x001fe2000f8c08ff */
[----:B------:R-:W-:Y:S01]  /*2700*/  USHF.R.S32.HI UR6, URZ, 0x1f, UR4 ;  /* 0x0000001fff067899 */ /* 0x000fe20008011404 */
[----:B------:R-:W-:-:S02]  /*2710*/  @!P0 LOP3.LUT R2, RZ, R30, RZ, 0x33, !PT ;  /* 0x0000001eff028212 */ /* 0x000fc400078e33ff */
[----:B------:R-:W-:Y:S02]  /*2720*/  CS2R R60, SRZ ;  /* 0x00000000003c7805 */ /* 0x000fe4000001ff00 */
[----:B------:R-:W-:Y:S01]  /*2730*/  LEA R108, P0, R107, UR14, 0x1 ;  /* 0x0000000e6b6c7c11 */ /* 0x000fe2000f8008ff */
[----:B------:R-:W-:Y:S01]  /*2740*/  ULEA.HI UR6, UR6, UR4, URZ, 0x6 ;  /* 0x0000000406067291 */ /* 0x000fe2000f8f30ff */
[----:B--2---:R-:W-:Y:S01]  /*2750*/  LEA.HI.X.SX32 R12, R14, UR15, 0x1, P2 ;  /* 0x0000000f0e0c7c11 */ /* 0x004fe200090f0eff */
[----:B-----5:R-:W-:Y:S01]  /*2760*/  IMAD R3, R2, UR7, RZ ;  /* 0x0000000702037c24 */ /* 0x020fe2000f8e02ff */
[----:B------:R-:W-:Y:S02]  /*2770*/  LEA.HI.X.SX32 R14, R16, UR15, 0x1, P3 ;  /* 0x0000000f100e7c11 */ /* 0x000fe400098f0eff */
[----:B------:R-:W-:Y:S02]  /*2780*/  CS2R R62, SRZ ;  /* 0x00000000003e7805 */ /* 0x000fe4000001ff00 */
[----:B------:R-:W-:Y:S01]  /*2790*/  LEA R113, P2, R112, UR14, 0x1 ;  /* 0x0000000e70717c11 */ /* 0x000fe2000f8408ff */
[----:B------:R0:W-:Y:S01]  /*27a0*/  STL [R1+0x28], R12 ;  /* 0x0000280c01007387 */ /* 0x0001e20000100800 */
[----:B------:R-:W-:-:S02]  /*27b0*/  LEA R2, P1, R3, UR12, 0x1 ;  /* 0x0000000c03027c11 */ /* 0x000fc4000f8208ff */
[----:B------:R-:W-:Y:S02]  /*27c0*/  CS2R R64, SRZ ;  /* 0x0000000000407805 */ /* 0x000fe4000001ff00 */
[----:B------:R-:W-:Y:S01]  /*27d0*/  LEA R111, P3, R110, UR14, 0x1 ;  /* 0x0000000e6e6f7c11 */ /* 0x000fe2000f8608ff */
[----:B------:R-:W-:Y:S01]  /*27e0*/  STL [R1+0x20], R14 ;  /* 0x0000200e01007387 */ /* 0x000fe20000100800 */
[----:B------:R-:W-:Y:S02]  /*27f0*/  LEA.HI.X.SX32 R3, R3, UR13, 0x1, P1 ;  /* 0x0000000d03037c11 */ /* 0x000fe400088f0eff */
[----:B------:R-:W-:Y:S02]  /*2800*/  CS2R R66, SRZ ;  /* 0x0000000000427805 */ /* 0x000fe4000001ff00 */
[----:B------:R-:W-:Y:S02]  /*2810*/  LEA R106, P1, R28, UR14, 0x1 ;  /* 0x0000000e1c6a7c11 */ /* 0x000fe4000f8208ff */
[----:B------:R-:W-:-:S02]  /*2820*/  CS2R R68, SRZ ;  /* 0x0000000000447805 */ /* 0x000fc4000001ff00 */
[----:B------:R-:W-:Y:S02]  /*2830*/  LEA.HI.X.SX32 R107, R107, UR15, 0x1, P0 ;  /* 0x0000000f6b6b7c11 */ /* 0x000fe400080f0eff */
[----:B------:R-:W-:Y:S02]  /*2840*/  CS2R R70, SRZ ;  /* 0x0000000000467805 */ /* 0x000fe4000001ff00 */
[----:B0-----:R-:W-:Y:S02]  /*2850*/  LEA.HI.X.SX32 R12, R10, UR15, 0x1, P4 ;  /* 0x0000000f0a0c7c11 */ /* 0x001fe4000a0f0eff */
[----:B------:R-:W-:Y:S02]  /*2860*/  CS2R R76, SRZ ;  /* 0x00000000004c7805 */ /* 0x000fe4000001ff00 */
[----:B------:R-:W-:Y:S02]  /*2870*/  LEA.HI.X.SX32 R10, R22, UR15, 0x1, P5 ;  /* 0x0000000f160a7c11 */ /* 0x000fe4000a8f0eff */
[----:B------:R-:W-:Y:S01]  /*2880*/  CS2R R78, SRZ ;  /* 0x00000000004e7805 */ /* 0x000fe2000001ff00 */
[----:B------:R-:W0:Y:S01]  /*2890*/  LDC R22, c[0x0][0x3a8] ;  /* 0x0000ea00ff167b82 */ /* 0x000e220000000800 */
[----:B------:R-:W-:Y:S01]  /*28a0*/  STL [R1+0x18], R12 ;  /* 0x0000180c01007387 */ /* 0x000fe20000100800 */
[----:B------:R-:W-:-:S02]  /*28b0*/  LEA R104, P4, R103, UR14, 0x1 ;  /* 0x0000000e67687c11 */ /* 0x000fc4000f8808ff */
[----:B------:R-:W-:Y:S02]  /*28c0*/  CS2R R40, SRZ ;  /* 0x0000000000287805 */ /* 0x000fe4000001ff00 */
[----:B------:R-:W-:Y:S01]  /*28d0*/  LEA R102, P5, R101, UR14, 0x1 ;  /* 0x0000000e65667c11 */ /* 0x000fe2000f8a08ff */
[----:B------:R-:W-:Y:S01]  /*28e0*/  STL [R1+0x10], R10 ;  /* 0x0000100a01007387 */ /* 0x000fe20000100800 */
[----:B------:R-:W-:Y:S02]  /*28f0*/  LEA.HI.X.SX32 R105, R28, UR15, 0x1, P1 ;  /* 0x0000000f1c697c11 */ /* 0x000fe400088f0eff */
[----:B------:R-:W-:Y:S02]  /*2900*/  CS2R R42, SRZ ;  /* 0x00000000002a7805 */ /* 0x000fe4000001ff00 */
[----:B------:R-:W-:Y:S02]  /*2910*/  LEA.HI.X.SX32 R112, R112, UR15, 0x1, P2 ;  /* 0x0000000f70707c11 */ /* 0x000fe400090f0eff */
[----:B------:R-:W-:-:S02]  /*2920*/  CS2R R44, SRZ ;  /* 0x00000000002c7805 */ /* 0x000fc4000001ff00 */
[----:B------:R-:W-:Y:S02]  /*2930*/  LEA.HI.X.SX32 R110, R110, UR15, 0x1, P3 ;  /* 0x0000000f6e6e7c11 */ /* 0x000fe400098f0eff */
[----:B------:R-:W-:Y:S02]  /*2940*/  CS2R R46, SRZ ;  /* 0x00000000002e7805 */ /* 0x000fe4000001ff00 */
[----:B------:R-:W-:Y:S02]  /*2950*/  LEA.HI.X.SX32 R103, R103, UR15, 0x1, P4 ;  /* 0x0000000f67677c11 */ /* 0x000fe4000a0f0eff */
[----:B------:R-:W-:Y:S02]  /*2960*/  CS2R R48, SRZ ;  /* 0x0000000000307805 */ /* 0x000fe4000001ff00 */
[----:B------:R-:W-:Y:S02]  /*2970*/  LEA.HI.X.SX32 R101, R101, UR15, 0x1, P5 ;  /* 0x0000000f65657c11 */ /* 0x000fe4000a8f0eff */
[----:B------:R-:W-:-:S02]  /*2980*/  CS2R R50, SRZ ;  /* 0x0000000000327805 */ /* 0x000fc4000001ff00 */
[----:B------:R-:W-:Y:S02]  /*2990*/  LEA R98, P0, R93, UR14, 0x1 ;  /* 0x0000000e5d627c11 */ /* 0x000fe4000f8008ff */
[----:B------:R-:W-:Y:S02]  /*29a0*/  CS2R R52, SRZ ;  /* 0x0000000000347805 */ /* 0x000fe4000001ff00 */
[----:B------:R-:W-:Y:S02]  /*29b0*/  LEA R97, P1, R96, UR14, 0x1 ;  /* 0x0000000e60617c11 */ /* 0x000fe4000f8208ff */
[----:B------:R-:W-:Y:S02]  /*29c0*/  CS2R R54, SRZ ;  /* 0x0000000000367805 */ /* 0x000fe4000001ff00 */
[----:B------:R-:W-:Y:S01]  /*29d0*/  LEA R31, P2, R19, UR14, 0x1 ;  /* 0x0000000e131f7c11 */ /* 0x000fe2000f8408ff */
[----:B------:R-:W-:Y:S01]  /*29e0*/  USHF.R.S32.HI UR6, URZ, 0x6, UR6 ;  /* 0x00000006ff067899 */ /* 0x000fe20008011406 */
[----:B------:R-:W-:Y:S01]  /*29f0*/  LEA R30, P3, R18, UR14, 0x1 ;  /* 0x0000000e121e7c11 */ /* 0x000fe2000f8608ff */
[-C--:B0-----:R-:W-:Y:S01]  /*2a00*/  IMAD R36, R21, R22.reuse, RZ ;  /* 0x0000001615247224 */ /* 0x081fe200078e02ff */
[----:B------:R-:W-:Y:S01]  /*2a10*/  LEA R92, P4, R89, UR14, 0x1 ;  /* 0x0000000e595c7c11 */ /* 0x000fe2000f8808ff */
[-C--:B------:R-:W-:Y:S01]  /*2a20*/  IMAD R21, R20, R22.reuse, RZ ;  /* 0x0000001614157224 */ /* 0x080fe200078e02ff */
[----:B------:R-:W-:Y:S01]  /*2a30*/  LEA R28, P5, R29, UR14, 0x1 ;  /* 0x0000000e1d1c7c11 */ /* 0x000fe2000f8a08ff */
[-C--:B------:R-:W-:Y:S01]  /*2a40*/  IMAD R20, R9, R22.reuse, RZ ;  /* 0x0000001609147224 */ /* 0x080fe200078e02ff */
[----:B------:R-:W-:Y:S01]  /*2a50*/  LEA.HI.X.SX32 R93, R93, UR15, 0x1, P0 ;  /* 0x0000000f5d5d7c11 */ /* 0x000fe200080f0eff */
[-C--:B------:R-:W-:Y:S01]  /*2a60*/  IMAD R9, R8, R22.reuse, RZ ;  /* 0x0000001608097224 */ /* 0x080fe200078e02ff */
[----:B------:R-:W-:Y:S01]  /*2a70*/  STL [R1+0x4c], R21 ;  /* 0x00004c1501007387 */ /* 0x000fe20000100800 */
[-C--:B------:R-:W-:Y:S01]  /*2a80*/  IMAD R8, R7, R22.reuse, RZ ;  /* 0x0000001607087224 */ /* 0x080fe200078e02ff */
[----:B------:R-:W-:Y:S01]  /*2a90*/  LEA.HI.X.SX32 R96, R96, UR15, 0x1, P1 ;  /* 0x0000000f60607c11 */ /* 0x000fe200088f0eff */
[-C--:B------:R-:W-:Y:S01]  /*2aa0*/  IMAD R7, R6, R22.reuse, RZ ;  /* 0x0000001606077224 */ /* 0x080fe200078e02ff */
[----:B------:R-:W-:Y:S01]  /*2ab0*/  STL [R1+0x48], R20 ;  /* 0x0000481401007387 */ /* 0x000fe20000100800 */
[-C--:B------:R-:W-:Y:S01]  /*2ac0*/  IMAD R6, R5, R22.reuse, RZ ;  /* 0x0000001605067224 */ /* 0x080fe200078e02ff */
[----:B------:R-:W-:Y:S01]  /*2ad0*/  LEA.HI.X.SX32 R19, R19, UR15, 0x1, P2 ;  /* 0x0000000f13137c11 */ /* 0x000fe200090f0eff */
[----:B------:R-:W-:Y:S01]  /*2ae0*/  IMAD R5, R0, R22, RZ ;  /* 0x0000001600057224 */ /* 0x000fe200078e02ff */
[----:B------:R-:W-:Y:S01]  /*2af0*/  STL [R1+0x44], R9 ;  /* 0x0000440901007387 */ /* 0x000fe20000100800 */
[----:B------:R-:W-:Y:S01]  /*2b00*/  LEA.HI.X.SX32 R18, R18, UR15, 0x1, P3 ;  /* 0x0000000f12127c11 */ /* 0x000fe200098f0eff */
[----:B-1----:R-:W-:Y:S01]  /*2b10*/  IMAD R0, R23, R24, RZ ;  /* 0x0000001817007224 */ /* 0x002fe200078e02ff */
[----:B------:R-:W-:Y:S01]  /*2b20*/  LEA.HI.X.SX32 R89, R89, UR15, 0x1, P4 ;  /* 0x0000000f59597c11 */ /* 0x000fe2000a0f0eff */
[----:B------:R-:W-:Y:S01]  /*2b30*/  STL [R1+0x40], R8 ;  /* 0x0000400801007387 */ /* 0x000fe20000100800 */
[----:B------:R-:W-:-:S02]  /*2b40*/  LEA.HI.X.SX32 R29, R29, UR15, 0x1, P5 ;  /* 0x0000000f1d1d7c11 */ /* 0x000fc4000a8f0eff */
[----:B------:R-:W-:Y:S01]  /*2b50*/  LEA R125, P0, R124, UR14, 0x1 ;  /* 0x0000000e7c7d7c11 */ /* 0x000fe2000f8008ff */
[----:B------:R-:W-:Y:S01]  /*2b60*/  STL [R1+0x3c], R7 ;  /* 0x00003c0701007387 */ /* 0x000fe20000100800 */
[----:B------:R-:W-:Y:S02]  /*2b70*/  LEA R122, P1, R123, UR14, 0x1 ;  /* 0x0000000e7b7a7c11 */ /* 0x000fe4000f8208ff */
[----:B------:R-:W-:Y:S01]  /*2b80*/  LEA R121, P2, R120, UR14, 0x1 ;  /* 0x0000000e78797c11 */ /* 0x000fe2000f8408ff */
[----:B------:R-:W-:Y:S01]  /*2b90*/  STL [R1+0x38], R6 ;  /* 0x0000380601007387 */ /* 0x000fe20000100800 */
[----:B------:R-:W-:Y:S02]  /*2ba0*/  LEA R119, P3, R118, UR14, 0x1 ;  /* 0x0000000e76777c11 */ /* 0x000fe4000f8608ff */
[----:B------:R-:W-:Y:S01]  /*2bb0*/  LEA R117, P4, R116, UR14, 0x1 ;  /* 0x0000000e74757c11 */ /* 0x000fe2000f8808ff */
[----:B------:R-:W-:Y:S01]  /*2bc0*/  STL [R1+0x34], R5 ;  /* 0x0000340501007387 */ /* 0x000fe20000100800 */
[----:B------:R-:W-:-:S02]  /*2bd0*/  LEA R115, P5, R114, UR14, 0x1 ;  /* 0x0000000e72737c11 */ /* 0x000fc4000f8a08ff */
[----:B------:R-:W-:Y:S01]  /*2be0*/  LEA.HI.X.SX32 R26, R26, UR15, 0x1, P6 ;  /* 0x0000000f1a1a7c11 */ /* 0x000fe2000b0f0eff */
[----:B------:R0:W-:Y:S01]  /*2bf0*/  STL [R1+0x4], R4 ;  /* 0x0000040401007387 */ /* 0x0001e20000100800 */
[----:B------:R-:W-:Y:S02]  /*2c00*/  LEA.HI.X.SX32 R124, R124, UR15, 0x1, P0 ;  /* 0x0000000f7c7c7c11 */ /* 0x000fe400080f0eff */
[----:B------:R-:W-:Y:S02]  /*2c10*/  LEA.HI.X.SX32 R123, R123, UR15, 0x1, P1 ;  /* 0x0000000f7b7b7c11 */ /* 0x000fe400088f0eff */
[----:B------:R-:W-:Y:S02]  /*2c20*/  LEA.HI.X.SX32 R120, R120, UR15, 0x1, P2 ;  /* 0x0000000f78787c11 */ /* 0x000fe400090f0eff */
[----:B------:R-:W-:Y:S02]  /*2c30*/  LEA.HI.X.SX32 R118, R118, UR15, 0x1, P3 ;  /* 0x0000000f76767c11 */ /* 0x000fe400098f0eff */
[----:B------:R-:W-:-:S02]  /*2c40*/  LEA.HI.X.SX32 R116, R116, UR15, 0x1, P4 ;  /* 0x0000000f74747c11 */ /* 0x000fc4000a0f0eff */
[----:B0-----:R-:W-:Y:S02]  /*2c50*/  LOP3.LUT R4, R25, 0x40, RZ, 0x3c, !PT ;  /* 0x0000004019047812 */ /* 0x001fe400078e3cff */
[----:B------:R-:W-:Y:S02]  /*2c60*/  LEA.HI.X.SX32 R114, R114, UR15, 0x1, P5 ;  /* 0x0000000f72727c11 */ /* 0x000fe4000a8f0eff */
[----:B------:R-:W-:Y:S01]  /*2c70*/  LEA R37, P6, R38, UR14, 0x1 ;  /* 0x0000000e26257c11 */ /* 0x000fe2000f8c08ff */
[----:B------:R0:W-:Y:S01]  /*2c80*/  STL [R1+0x8], R4 ;  /* 0x0000080401007387 */ /* 0x0001e20000100800 */
[----:B------:R-:W-:Y:S02]  /*2c90*/  LEA R16, P0, R33, UR14, 0x1 ;  /* 0x0000000e21107c11 */ /* 0x000fe4000f8008ff */
[----:B------:R-:W-:Y:S02]  /*2ca0*/  LEA R17, P1, R32, UR14, 0x1 ;  /* 0x0000000e20117c11 */ /* 0x000fe4000f8208ff */
[----:B------:R-:W-:-:S02]  /*2cb0*/  LEA R34, P2, R35, UR14, 0x1 ;  /* 0x0000000e23227c11 */ /* 0x000fc4000f8408ff */
[----:B------:R-:W-:Y:S02]  /*2cc0*/  LEA R12, P3, R13, UR14, 0x1 ;  /* 0x0000000e0d0c7c11 */ /* 0x000fe4000f8608ff */
[----:B------:R-:W-:Y:S02]  /*2cd0*/  LEA R14, P4, R15, UR14, 0x1 ;  /* 0x0000000e0f0e7c11 */ /* 0x000fe4000f8808ff */
[----:B------:R-:W-:Y:S02]  /*2ce0*/  LEA R10, P5, R11, UR14, 0x1 ;  /* 0x0000000e0b0a7c11 */ /* 0x000fe4000f8a08ff */
[----:B------:R-:W-:Y:S02]  /*2cf0*/  LEA.HI.X.SX32 R38, R38, UR15, 0x1, P6 ;  /* 0x0000000f26267c11 */ /* 0x000fe4000b0f0eff */
[----:B------:R-:W-:Y:S02]  /*2d00*/  LEA.HI.X.SX32 R33, R33, UR15, 0x1, P0 ;  /* 0x0000000f21217c11 */ /* 0x000fe400080f0eff */
[----:B------:R-:W-:-:S02]  /*2d10*/  LEA.HI.X.SX32 R32, R32, UR15, 0x1, P1 ;  /* 0x0000000f20207c11 */ /* 0x000fc400088f0eff */
[----:B------:R-:W-:Y:S02]  /*2d20*/  LEA.HI.X.SX32 R35, R35, UR15, 0x1, P2 ;  /* 0x0000000f23237c11 */ /* 0x000fe400090f0eff */
[----:B------:R-:W-:Y:S02]  /*2d30*/  LEA.HI.X.SX32 R13, R13, UR15, 0x1, P3 ;  /* 0x0000000f0d0d7c11 */ /* 0x000fe400098f0eff */
[----:B------:R-:W-:Y:S02]  /*2d40*/  LEA.HI.X.SX32 R15, R15, UR15, 0x1, P4 ;  /* 0x0000000f0f0f7c11 */ /* 0x000fe4000a0f0eff */
[----:B0-----:R-:W-:-:S07]  /*2d50*/  LEA.HI.X.SX32 R11, R11, UR15, 0x1, P5 ;  /* 0x0000000f0b0b7c11 */ /* 0x001fce000a8f0eff */
.L_x_2:
[----:B------:R-:W2:Y:S01]  /*2d60*/  LDL R81, [R1+0x34] ;  /* 0x0000340001517983 */ /* 0x000ea20000100800 */
[----:B------:R-:W0:Y:S03]  /*2d70*/  LDC R5, c[0x0][0x3a8] ;  /* 0x0000ea00ff057b82 */ /* 0x000e260000000800 */
[----:B------:R-:W3:Y:S04]  /*2d80*/  LDL R20, [R1+0x38] ;  /* 0x0000380001147983 */ /* 0x000ee80000100800 */
[----:B------:R-:W4:Y:S01]  /*2d90*/  LDL R80, [R1+0x3c] ;  /* 0x00003c0001507983 */ /* 0x000f220000100800 */
[----:B------:R-:W-:-:S03]  /*2da0*/  PRMT R36, RZ, 0x7610, R36 ;  /* 0x00007610ff247816 */ /* 0x000fc60000000024 */
[----:B------:R1:W-:Y:S04]  /*2db0*/  STL.64 [R1+0x118], R50 ;  /* 0x0001183201007387 */ /* 0x0003e80000100a00 */
[----:B------:R5:W-:Y:S04]  /*2dc0*/  STL.64 [R1+0x110], R52 ;  /* 0x0001103401007387 */ /* 0x000be80000100a00 */
[----:B------:R0:W-:Y:S04]  /*2dd0*/  STL.64 [R1+0x108], R54 ;  /* 0x0001083601007387 */ /* 0x0001e80000100a00 */
[----:B-1----:R-:W4:Y:S04]  /*2de0*/  LDL R50, [R1+0x40] ;  /* 0x0000400001327983 */ /* 0x002f280000100800 */
[----:B------:R-:W4:Y:S04]  /*2df0*/  LDL R23, [R1+0x44] ;  /* 0x0000440001177983 */ /* 0x000f280000100800 */
[----:B------:R-:W4:Y:S04]  /*2e00*/  LDL R22, [R1+0x48] ;  /* 0x0000480001167983 */ /* 0x000f280000100800 */
[----:B------:R-:W4:Y:S01]  /*2e10*/  LDL R21, [R1+0x4c] ;  /* 0x00004c0001157983 */ /* 0x000f220000100800 */
[----:B------:R-:W1:Y:S01]  /*2e20*/  S2R R6, SR_TID.X ;  /* 0x0000000000067919 */ /* 0x000e620000002100 */
[----:B------:R-:W0:Y:S01]  /*2e30*/  S2R R4, SR_TID.X ;  /* 0x0000000000047919 */ /* 0x000e220000002100 */
[----:B-1----:R-:W-:-:S02]  /*2e40*/  SHF.R.U32.HI R8, RZ, 0x6, R6 ;  /* 0x00000006ff087819 */ /* 0x002fc40000011606 */
[----:B0-----:R-:W-:Y:S02]  /*2e50*/  SHF.R.U32.HI R4, RZ, 0x6, R4 ;  /* 0x00000006ff047819 */ /* 0x001fe40000011604 */
[----:B------:R-:W-:Y:S02]  /*2e60*/  SGXT.U32 R8, R8, 0x3 ;  /* 0x000000030808781a */ /* 0x000fe40000000000 */
[----:B------:R-:W-:Y:S02]  /*2e70*/  SGXT.U32 R4, R4, 0x3 ;  /* 0x000000030404781a */ /* 0x000fe40000000000 */
[----:B------:R-:W-:-:S03]  /*2e80*/  ISETP.GE.AND P0, PT, R8, UR8, PT ;  /* 0x0000000808007c0c */ /* 0x000fc6000bf06270 */
[----:B------:R-:W-:-:S04]  /*2e90*/  IMAD R4, R4, R5, RZ ;  /* 0x0000000504047224 */ /* 0x000fc800078e02ff */
[----:B------:R-:W-:-:S06]  /*2ea0*/  IMAD.WIDE R4, R4, 0x2, R2 ;  /* 0x0000000204047825 */ /* 0x000fcc00078e0202 */
[----:B------:R0:W4:Y:S02]  /*2eb0*/  @!P0 LDG.E.U16 R36, desc[UR10][R4.64] ;  /* 0x0000000a04248981 */ /* 0x000124000c1e1500 */
[----:B0-----:R-:W-:-:S04]  /*2ec0*/  LOP3.LUT R4, R8, 0x8, RZ, 0xfc, !PT ;  /* 0x0000000808047812 */ /* 0x001fc800078efcff */
[----:B------:R-:W-:Y:S02]  /*2ed0*/  ISETP.GE.AND P4, PT, R4, UR8, PT ;  /* 0x0000000804007c0c */ /* 0x000fe4000bf86270 */
[----:B------:R-:W-:Y:S02]  /*2ee0*/  LOP3.LUT R4, R8, 0x10, RZ, 0xfc, !PT ;  /* 0x0000001008047812 */ /* 0x000fe400078efcff */
[----:B------:R-:W-:Y:S02]  /*2ef0*/  LOP3.LUT R7, R6, 0x3f, RZ, 0xc0, !PT ;  /* 0x0000003f06077812 */ /* 0x000fe400078ec0ff */
[----:B------:R-:W-:Y:S02]  /*2f00*/  ISETP.GE.AND P5, PT, R4, UR8, PT ;  /* 0x0000000804007c0c */ /* 0x000fe4000bfa6270 */
[C---:B------:R-:W-:Y:S02]  /*2f10*/  LOP3.LUT R5, R8.reuse, 0x18, RZ, 0xfc, !PT ;  /* 0x0000001808057812 */ /* 0x040fe400078efcff */
[----:B------:R-:W-:-:S02]  /*2f20*/  LOP3.LUT R6, R8, 0x20, RZ, 0xfc, !PT ;  /* 0x0000002008067812 */ /* 0x000fc400078efcff */
[----:B------:R-:W-:Y:S02]  /*2f30*/  ISETP.GE.AND P0, PT, R7, UR8, PT ;  /* 0x0000000807007c0c */ /* 0x000fe4000bf06270 */
[----:B------:R-:W-:Y:S02]  /*2f40*/  ISETP.GE.AND P3, PT, R5, UR8, PT ;  /* 0x0000000805007c0c */ /* 0x000fe4000bf66270 */
[----:B------:R-:W-:Y:S02]  /*2f50*/  ISETP.GE.AND P2, PT, R6, UR8, PT ;  /* 0x0000000806007c0c */ /* 0x000fe4000bf46270 */
[----:B------:R-:W-:Y:S02]  /*2f60*/  PRMT R25, RZ, 0x7610, R25 ;  /* 0x00007610ff197816 */ /* 0x000fe40000000019 */
[----:B------:R-:W-:Y:S02]  /*2f70*/  PRMT R24, RZ, 0x7610, R24 ;  /* 0x00007610ff187816 */ /* 0x000fe40000000018 */
[----:B------:R-:W-:-:S02]  /*2f80*/  LOP3.LUT R9, R8, 0x28, RZ, 0xfc, !PT ;  /* 0x0000002808097812 */ /* 0x000fc400078efcff */
[----:B------:R-:W-:Y:S02]  /*2f90*/  PRMT R88, RZ, 0x7610, R88 ;  /* 0x00007610ff587816 */ /* 0x000fe40000000058 */
[----:B------:R-:W-:Y:S02]  /*2fa0*/  ISETP.GE.AND P1, PT, R9, UR8, PT ;  /* 0x0000000809007c0c */ /* 0x000fe4000bf26270 */
[----:B------:R-:W-:Y:S02]  /*2fb0*/  PRMT R87, RZ, 0x7610, R87 ;  /* 0x00007610ff577816 */ /* 0x000fe40000000057 */
[----:B------:R-:W-:Y:S02]  /*2fc0*/  PRMT R86, RZ, 0x7610, R86 ;  /* 0x00007610ff567816 */ /* 0x000fe40000000056 */
[----:B------:R-:W-:Y:S02]  /*2fd0*/  PRMT R85, RZ, 0x7610, R85 ;  /* 0x00007610ff557816 */ /* 0x000fe40000000055 */
[----:B------:R-:W-:-:S02]  /*2fe0*/  PRMT R84, RZ, 0x7610, R84 ;  /* 0x00007610ff547816 */ /* 0x000fc40000000054 */
[-C--:B------:R-:W-:Y:S02]  /*2ff0*/  LOP3.LUT R121, R121, R120.reuse, RZ, 0x3c, !PT ;  /* 0x0000007879797212 */ /* 0x080fe400078e3cff */
[----:B------:R-:W-:Y:S02]  /*3000*/  PRMT R83, RZ, 0x7610, R83 ;  /* 0x00007610ff537816 */ /* 0x000fe40000000053 */
[----:B------:R-:W-:-:S04]  /*3010*/  LOP3.LUT R120, R121, R120, RZ, 0x3c, !PT ;  /* 0x0000007879787212 */ /* 0x000fc800078e3cff */
[----:B------:R-:W-:Y:S01]  /*3020*/  LOP3.LUT R121, R121, R120, RZ, 0x3c, !PT ;  /* 0x0000007879797212 */ /* 0x000fe200078e3cff */
[----:B------:R-:W-:Y:S01]  /*3030*/  STL.64 [R1+0xd8], R2 ;  /* 0x0000d80201007387 */ /* 0x000fe20000100a00 */
[----:B------:R-:W-:Y:S02]  /*3040*/  PRMT R39, RZ, 0x7610, R39 ;  /* 0x00007610ff277816 */ /* 0x000fe40000000027 */
[----:B------:R-:W-:Y:S02]  /*3050*/  LOP3.LUT R117, R117, R116, RZ, 0x3c, !PT ;  /* 0x0000007475757212 */ /* 0x000fe400078e3cff */
[----:B------:R-:W-:Y:S02]  /*3060*/  LOP3.LUT R119, R119, R118, RZ, 0x3c, !PT ;  /* 0x0000007677777212 */ /* 0x000fe400078e3cff */
[----:B------:R-:W-:Y:S02]  /*3070*/  LOP3.LUT R116, R117, R116, RZ, 0x3c, !PT ;  /* 0x0000007475747212 */ /* 0x000fe400078e3cff */
[----:B------:R-:W-:-:S02]  /*3080*/  PRMT R73, RZ, 0x7610, R73 ;  /* 0x00007610ff497816 */ /* 0x000fc40000000049 */
[----:B------:R-:W-:Y:S02]  /*3090*/  LOP3.LUT R117, R117, R116, RZ, 0x3c, !PT ;  /* 0x0000007475757212 */ /* 0x000fe400078e3cff */
[C---:B------:R-:W-:Y:S02]  /*30a0*/  LOP3.LUT R118, R119.reuse, R118, RZ, 0x3c, !PT ;  /* 0x0000007677767212 */ /* 0x040fe400078e3cff */
[----:B------:R-:W-:Y:S02]  /*30b0*/  PRMT R72, RZ, 0x7610, R72 ;  /* 0x00007610ff487816 */ /* 0x000fe40000000048 */
[----:B------:R-:W-:Y:S02]  /*30c0*/  PRMT R57, RZ, 0x7610, R57 ;  /* 0x00007610ff397816 */ /* 0x000fe40000000039 */
[----:B------:R-:W-:Y:S02]  /*30d0*/  LOP3.LUT R119, R119, R118, RZ, 0x3c, !PT ;  /* 0x0000007677777212 */ /* 0x000fe400078e3cff */
[----:B------:R-:W-:Y:S01]  /*30e0*/  PRMT R56, RZ, 0x7610, R56 ;  /* 0x00007610ff387816 */ /* 0x000fe20000000038 */
[----:B------:R-:W-:-:S02]  /*30f0*/  IMAD.MOV.U32 R51, RZ, RZ, R19 ;  /* 0x000000ffff337224 */ /* 0x000fc400078e0013 */
[----:B-----5:R-:W-:Y:S02]  /*3100*/  IMAD.MOV.U32 R52, RZ, RZ, R100 ;  /* 0x000000ffff347224 */ /* 0x020fe400078e0064 */
[----:B------:R-:W-:Y:S02]  /*3110*/  IMAD.MOV.U32 R53, RZ, RZ, R99 ;  /* 0x000000ffff357224 */ /* 0x000fe400078e0063 */
[----:B------:R-:W-:Y:S02]  /*3120*/  IMAD.MOV.U32 R54, RZ, RZ, R102 ;  /* 0x000000ffff367224 */ /* 0x000fe400078e0066 */
[----:B------:R-:W-:Y:S02]  /*3130*/  IMAD.MOV.U32 R55, RZ, RZ, R101 ;  /* 0x000000ffff377224 */ /* 0x000fe400078e0065 */
[----:B--2---:R-:W-:-:S04]  /*3140*/  IMAD.WIDE R4, R81, 0x2, R2 ;  /* 0x0000000251047825 */ /* 0x004fc800078e0202 */
[--C-:B---3--:R-:W-:Y:S01]  /*3150*/  IMAD.WIDE R6, R20, 0x2, R2.reuse ;  /* 0x0000000214067825 */ /* 0x108fe200078e0202 */
[C---:B------:R-:W-:Y:S01]  /*3160*/  LOP3.LUT R20, R8.reuse, 0x30, RZ, 0xfc, !PT ;  /* 0x0000003008147812 */ /* 0x040fe200078efcff */
[----:B------:R4:W2:Y:S01]  /*3170*/  @!P4 LDG.E.U16 R25, desc[UR10][R4.64] ;  /* 0x0000000a0419c981 */ /* 0x0008a2000c1e1500 */
[----:B------:R-:W-:Y:S02]  /*3180*/  LOP3.LUT R8, R8, 0x38, RZ, 0xfc, !PT ;  /* 0x0000003808087812 */ /* 0x000fe400078efcff */
[----:B------:R-:W-:Y:S01]  /*3190*/  ISETP.GE.AND P4, PT, R20, UR8, PT ;  /* 0x0000000814007c0c */ /* 0x000fe2000bf86270 */
[----:B------:R0:W3:Y:S01]  /*31a0*/  @!P5 LDG.E.U16 R24, desc[UR10][R6.64] ;  /* 0x0000000a0618d981 */ /* 0x0000e2000c1e1500 */
[----:B------:R-:W-:Y:S01]  /*31b0*/  ISETP.GE.AND P5, PT, R8, UR8, PT ;  /* 0x0000000808007c0c */ /* 0x000fe2000bfa6270 */
[----:B----4-:R-:W-:-:S05]  /*31c0*/  IMAD.WIDE R4, R80, 0x2, R2 ;  /* 0x0000000250047825 */ /* 0x010fca00078e0202 */
[----:B------:R1:W4:Y:S01]  /*31d0*/  @!P3 LDG.E.U16 R88, desc[UR10][R4.64] ;  /* 0x0000000a0458b981 */ /* 0x000322000c1e1500 */
[----:B0-----:R-:W-:-:S04]  /*31e0*/  IMAD.WIDE R6, R50, 0x2, R2 ;  /* 0x0000000232067825 */ /* 0x001fc800078e0202 */
[--C-:B------:R-:W-:Y:S01]  /*31f0*/  IMAD.WIDE R8, R23, 0x2, R2.reuse ;  /* 0x0000000217087825 */ /* 0x100fe200078e0202 */
[----:B------:R0:W5:Y:S03]  /*3200*/  @!P2 LDG.E.U16 R87, desc[UR10][R6.64] ;  /* 0x0000000a0657a981 */ /* 0x000166000c1e1500 */
[--C-:B-1----:R-:W-:Y:S01]  /*3210*/  IMAD.WIDE R4, R22, 0x2, R2.reuse ;  /* 0x0000000216047825 */ /* 0x102fe200078e0202 */
[----:B------:R-:W2:Y:S04]  /*3220*/  @!P1 LDG.E.U16 R86, desc[UR10][R8.64] ;  /* 0x0000000a08569981 */ /* 0x000ea8000c1e1500 */
[----:B------:R1:W2:Y:S01]  /*3230*/  @!P4 LDG.E.U16 R85, desc[UR10][R4.64] ;  /* 0x0000000a0455c981 */ /* 0x0002a2000c1e1500 */
[----:B0-----:R-:W-:-:S05]  /*3240*/  IMAD.WIDE R6, R21, 0x2, R2 ;  /* 0x0000000215067825 */ /* 0x001fca00078e0202 */
[----:B------:R0:W2:Y:S01]  /*3250*/  @!P5 LDG.E.U16 R84, desc[UR10][R6.64] ;  /* 0x0000000a0654d981 */ /* 0x0000a2000c1e1500 */
[----:B-1----:R-:W-:Y:S02]  /*3260*/  IMAD.MOV.U32 R4, RZ, RZ, R10 ;  /* 0x000000ffff047224 */ /* 0x002fe400078e000a */
[----:B------:R-:W-:Y:S02]  /*3270*/  IMAD.MOV.U32 R5, RZ, RZ, R11 ;  /* 0x000000ffff057224 */ /* 0x000fe400078e000b */
[----:B------:R-:W-:Y:S01]  /*3280*/  IMAD.WIDE R10, R0, 0x2, R4 ;  /* 0x00000002000a7825 */ /* 0x000fe200078e0204 */
[----:B------:R-:W-:Y:S03]  /*3290*/  BAR.SYNC.DEFER_BLOCKING 0x0 ;  /* 0x0000000000007b1d */ /* 0x000fe60000010000 */
[----:B------:R-:W-:Y:S02]  /*32a0*/  IMAD.MOV.U32 R8, RZ, RZ, R17 ;  /* 0x000000ffff087224 */ /* 0x000fe400078e0011 */
[----:B------:R-:W-:-:S02]  /*32b0*/  IMAD.MOV.U32 R9, RZ, RZ, R32 ;  /* 0x000000ffff097224 */ /* 0x000fc400078e0020 */
[----:B------:R-:W-:Y:S01]  /*32c0*/  IMAD.WIDE R80, R0, 0x2, R120 ;  /* 0x0000000200507825 */ /* 0x000fe200078e0278 */
[----:B------:R-:W-:Y:S04]  /*32d0*/  STL.64 [R1+0xe0], R4 ;  /* 0x0000e00401007387 */ /* 0x000fe80000100a00 */
[----:B------:R-:W-:Y:S01]  /*32e0*/  STL.64 [R1+0xe8], R14 ;  /* 0x0000e80e01007387 */ /* 0x000fe20000100a00 */
[----:B0-----:R-:W-:-:S03]  /*32f0*/  IMAD.MOV.U32 R7, RZ, RZ, R33 ;  /* 0x000000ffff077224 */ /* 0x001fc600078e0021 */
[----:B------:R-:W-:Y:S04]  /*3300*/  STL.64 [R1+0xf0], R12 ;  /* 0x0000f00c01007387 */ /* 0x000fe80000100a00 */
[----:B------:R0:W2:Y:S01]  /*3310*/  @!P0 LDG.E.U16 R83, desc[UR10][R10.64] ;  /* 0x0000000a0a538981 */ /* 0x0000a2000c1e1500 */
[----:B------:R-:W-:-:S03]  /*3320*/  IMAD.WIDE R32, R0, 0x2, R8 ;  /* 0x0000000200207825 */ /* 0x000fc600078e0208 */
[----:B------:R-:W2:Y:S01]  /*3330*/  @!P0 LDG.E.U16 R39, desc[UR10][R80.64] ;  /* 0x0000000a50278981 */ /* 0x000ea2000c1e1500 */
[----:B------:R-:W-:-:S03]  /*3340*/  IMAD.MOV.U32 R6, RZ, RZ, R16 ;  /* 0x000000ffff067224 */ /* 0x000fc600078e0010 */
[----:B------:R1:W2:Y:S01]  /*3350*/  @!P0 LDG.E.U16 R73, desc[UR10][R32.64] ;  /* 0x0000000a20498981 */ /* 0x0002a2000c1e1500 */
[----:B0-----:R-:W-:Y:S02]  /*3360*/  IMAD.MOV.U32 R10, RZ, RZ, R34 ;  /* 0x000000ffff0a7224 */ /* 0x001fe400078e0022 */
[----:B------:R-:W-:-:S05]  /*3370*/  IMAD.MOV.U32 R11, RZ, RZ, R35 ;  /* 0x000000ffff0b7224 */ /* 0x000fca00078e0023 */
[----:B------:R0:W-:Y:S01]  /*3380*/  STL.64 [R1+0xf8], R10 ;  /* 0x0000f80a01007387 */ /* 0x0001e20000100a00 */
[----:B------:R-:W-:-:S03]  /*3390*/  IMAD.WIDE R22, R0, 0x2, R10 ;  /* 0x0000000200167825 */ /* 0x000fc600078e020a */
[----:B------:R1:W-:Y:S04]  /*33a0*/  STL.64 [R1+0x100], R8 ;  /* 0x0001000801007387 */ /* 0x0003e80000100a00 */
[----:B------:R-:W2:Y:S04]  /*33b0*/  LDL.LU R80, [R1+0x10] ;  /* 0x0000100001507983 */ /* 0x000ea80000300800 */
[----:B------:R-:W2:Y:S01]  /*33c0*/  LDL.LU R81, [R1+0x14] ;  /* 0x0000140001517983 */ /* 0x000ea20000300800 */
[----:B0-----:R-:W-:Y:S02]  /*33d0*/  IMAD.MOV.U32 R10, RZ, RZ, R97 ;  /* 0x000000ffff0a7224 */ /* 0x001fe400078e0061 */
[----:B-1----:R-:W-:-:S02]  /*33e0*/  IMAD.MOV.U32 R8, RZ, RZ, R98 ;  /* 0x000000ffff087224 */ /* 0x002fc400078e0062 */
[----:B------:R-:W2:Y:S04]  /*33f0*/  LDL.LU R98, [R1+0x1c] ;  /* 0x00001c0001627983 */ /* 0x000ea80000300800 */
[----:B------:R-:W2:Y:S01]  /*3400*/  LDL.LU R97, [R1+0xc] ;  /* 0x00000c0001617983 */ /* 0x000ea20000300800 */
[----:B------:R-:W-:-:S04]  /*3410*/  IMAD.WIDE R34, R0, 0x2, R6 ;  /* 0x0000000200227825 */ /* 0x000fc800078e0206 */
[C---:B------:R-:W-:Y:S01]  /*3420*/  IMAD.WIDE R32, R0.reuse, 0x2, R116 ;  /* 0x0000000200207825 */ /* 0x040fe200078e0274 */
[----:B------:R-:W3:Y:S03]  /*3430*/  @!P0 LDG.E.U16 R72, desc[UR10][R34.64] ;  /* 0x0000000a22488981 */ /* 0x000ee6000c1e1500 */
[----:B------:R-:W-:Y:S01]  /*3440*/  IMAD.WIDE R16, R0, 0x2, R14 ;  /* 0x0000000200107825 */ /* 0x000fe200078e020e */
[----:B------:R0:W3:Y:S03]  /*3450*/  @!P0 LDG.E.U16 R57, desc[UR10][R32.64] ;  /* 0x0000000a20398981 */ /* 0x0000e6000c1e1500 */
[----:B------:R-:W-:Y:S02]  /*3460*/  IMAD.MOV.U32 R14, RZ, RZ, R92 ;  /* 0x000000ffff0e7224 */ /* 0x000fe400078e005c */
[----:B------:R-:W-:-:S02]  /*3470*/  IMAD.MOV.U32 R15, RZ, RZ, R89 ;  /* 0x000000ffff0f7224 */ /* 0x000fc400078e0059 */
[----:B------:R-:W-:Y:S01]  /*3480*/  IMAD.WIDE R20, R0, 0x2, R12 ;  /* 0x0000000200147825 */ /* 0x000fe200078e020c */
[----:B0-----:R-:W-:-:S03]  /*3490*/  PRMT R33, RZ, 0x7610, R33 ;  /* 0x00007610ff217816 */ /* 0x001fc60000000021 */
[----:B------:R-:W-:-:S04]  /*34a0*/  IMAD.WIDE R34, R0, 0x2, R118 ;  /* 0x0000000200227825 */ /* 0x000fc800078e0276 */
[----:B------:R-:W-:Y:S01]  /*34b0*/  IMAD.MOV.U32 R13, RZ, RZ, R18 ;  /* 0x000000ffff0d7224 */ /* 0x000fe200078e0012 */
[----:B------:R0:W3:Y:S01]  /*34c0*/  @!P0 LDG.E.U16 R56, desc[UR10][R34.64] ;  /* 0x0000000a22388981 */ /* 0x0000e2000c1e1500 */
[----:B------:R-:W-:-:S04]  /*34d0*/  IMAD.WIDE R18, R0, 0x2, R14 ;  /* 0x0000000200127825 */ /* 0x000fc800078e020e */
[----:B------:R-:W-:Y:S01]  /*34e0*/  IMAD.MOV.U32 R4, RZ, RZ, R28 ;  /* 0x000000ffff047224 */ /* 0x000fe200078e001c */
[----:B------:R1:W3:Y:S01]  /*34f0*/  @!P0 LDG.E.U16 R33, desc[UR10][R18.64] ;  /* 0x0000000a12218981 */ /* 0x0002e2000c1e1500 */
[----:B------:R-:W-:Y:S02]  /*3500*/  IMAD.MOV.U32 R5, RZ, RZ, R29 ;  /* 0x000000ffff057224 */ /* 0x000fe400078e001d */
[----:B------:R-:W-:Y:S01]  /*3510*/  IMAD.MOV.U32 R11, RZ, RZ, R96 ;  /* 0x000000ffff0b7224 */ /* 0x000fe200078e0060 */
[----:B0-----:R-:W-:Y:S01]  /*3520*/  PRMT R34, RZ, 0x7610, R34 ;  /* 0x00007610ff227816 */ /* 0x001fe20000000022 */
[--C-:B------:R-:W-:Y:S01]  /*3530*/  IMAD.MOV.U32 R12, RZ, RZ, R30.reuse ;  /* 0x000000ffff0c7224 */ /* 0x100fe200078e001e */
[----:B------:R-:W-:Y:S01]  /*3540*/  PRMT R30, RZ, 0x7610, R30 ;  /* 0x00007610ff1e7816 */ /* 0x000fe2000000001e */
[C---:B------:R-:W-:Y:S01]  /*3550*/  IMAD.WIDE R28, R0.reuse, 0x2, R4 ;  /* 0x00000002001c7825 */ /* 0x040fe200078e0204 */
[----:B------:R-:W-:Y:S01]  /*3560*/  PRMT R35, RZ, 0x7610, R35 ;  /* 0x00007610ff237816 */ /* 0x000fe20000000023 */
[----:B------:R-:W3:Y:S02]  /*3570*/  LDL.LU R96, [R1+0x18] ;  /* 0x0000180001607983 */ /* 0x000ee40000300800 */
[----:B-1----:R-:W-:-:S02]  /*3580*/  IMAD.WIDE R18, R0, 0x2, R10 ;  /* 0x0000000200127825 */ /* 0x002fc400078e020a */
[----:B------:R0:W4:Y:S02]  /*3590*/  @!P0 LDG.E.U16 R34, desc[UR10][R28.64] ;  /* 0x0000000a1c228981 */ /* 0x000124000c1e1500 */
[----:B------:R-:W-:Y:S02]  /*35a0*/  IMAD.MOV.U32 R2, RZ, RZ, R27 ;  /* 0x000000ffff027224 */ /* 0x000fe400078e001b */
[----:B------:R-:W-:Y:S01]  /*35b0*/  IMAD.MOV.U32 R3, RZ, RZ, R26 ;  /* 0x000000ffff037224 */ /* 0x000fe200078e001a */
[----:B------:R1:W4:Y:S01]  /*35c0*/  @!P0 LDG.E.U16 R30, desc[UR10][R18.64] ;  /* 0x0000000a121e8981 */ /* 0x000322000c1e1500 */
[----:B------:R-:W-:Y:S01]  /*35d0*/  IMAD.WIDE R26, R0, 0x2, R2 ;  /* 0x00000002001a7825 */ /* 0x000fe200078e0202 */
[----:B0-----:R-:W-:-:S04]  /*35e0*/  PRMT R28, RZ, 0x7610, R28 ;  /* 0x00007610ff1c7816 */ /* 0x001fc8000000001c */
[----:B------:R0:W4:Y:S01]  /*35f0*/  @!P0 LDG.E.U16 R35, desc[UR10][R26.64] ;  /* 0x0000000a1a238981 */ /* 0x000122000c1e1500 */
[----:B-1----:R-:W-:-:S05]  /*3600*/  IMAD.WIDE R18, R0, 0x2, R52 ;  /* 0x0000000200127825 */ /* 0x002fca00078e0234 */
[----:B------:R1:W4:Y:S01]  /*3610*/  @!P0 LDG.E.U16 R28, desc[UR10][R18.64] ;  /* 0x0000000a121c8981 */ /* 0x000322000c1e1500 */
[----:B0-----:R-:W-:Y:S01]  /*3620*/  PRMT R27, RZ, 0x7610, R27 ;  /* 0x00007610ff1b7816 */ /* 0x001fe2000000001b */
[----:B-1----:R-:W-:-:S05]  /*3630*/  IMAD.WIDE R18, R0, 0x2, R54 ;  /* 0x0000000200127825 */ /* 0x002fca00078e0236 */
[----:B------:R0:W4:Y:S02]  /*3640*/  @!P0 LDG.E.U16 R27, desc[UR10][R18.64] ;  /* 0x0000000a121b8981 */ /* 0x000124000c1e1500 */
[----:B0-----:R-:W-:Y:S02]  /*3650*/  IMAD.MOV.U32 R18, RZ, RZ, R104 ;  /* 0x000000ffff127224 */ /* 0x001fe400078e0068 */
[----:B------:R-:W4:Y:S04]  /*3660*/  LDL.LU R104, [R1+0x20] ;  /* 0x0000200001687983 */ /* 0x000f280000300800 */
[----:B------:R-:W5:Y:S04]  /*3670*/  LDL.LU R99, [R1+0x24] ;  /* 0x0000240001637983 */ /* 0x000f680000300800 */
[----:B------:R-:W5:Y:S04]  /*3680*/  LDL.LU R101, [R1+0x28] ;  /* 0x0000280001657983 */ /* 0x000f680000300800 */
[----:B------:R-:W5:Y:S01]  /*3690*/  LDL.LU R100, [R1+0x2c] ;  /* 0x00002c0001647983 */ /* 0x000f620000300800 */
[----:B------:R-:W-:-:S02]  /*36a0*/  PRMT R82, RZ, 0x7610, R82 ;  /* 0x00007610ff527816 */ /* 0x000fc40000000052 */
[----:B------:R-:W-:-:S04]  /*36b0*/  PRMT R75, RZ, 0x7610, R75 ;  /* 0x00007610ff4b7816 */ /* 0x000fc8000000004b */
[----:B------:R0:W5:Y:S01]  /*36c0*/  @!P0 LDG.E.U16 R82, desc[UR10][R16.64] ;  /* 0x0000000a10528981 */ /* 0x000162000c1e1500 */
[----:B------:R-:W-:-:S03]  /*36d0*/  PRMT R59, RZ, 0x7610, R59 ;  /* 0x00007610ff3b7816 */ /* 0x000fc6000000003b */
[----:B------:R1:W5:Y:S01]  /*36e0*/  @!P0 LDG.E.U16 R75, desc[UR10][R20.64] ;  /* 0x0000000a144b8981 */ /* 0x000362000c1e1500 */
[----:B0-----:R-:W-:Y:S02]  /*36f0*/  IMAD.MOV.U32 R16, RZ, RZ, R37 ;  /* 0x000000ffff107224 */ /* 0x001fe400078e0025 */
[----:B------:R-:W-:Y:S02]  /*3700*/  IMAD.MOV.U32 R17, RZ, RZ, R38 ;  /* 0x000000ffff117224 */ /* 0x000fe400078e0026 */
[----:B-1----:R-:W-:Y:S01]  /*3710*/  IMAD.WIDE R20, R0, 0x2, R16 ;  /* 0x0000000200147825 */ /* 0x002fe200078e0210 */
[----:B------:R-:W-:-:S04]  /*3720*/  PRMT R38, RZ, 0x7610, R38 ;  /* 0x00007610ff267816 */ /* 0x000fc80000000026 */
[----:B------:R0:W5:Y:S01]  /*3730*/  @!P0 LDG.E.U16 R59, desc[UR10][R20.64] ;  /* 0x0000000a143b8981 */ /* 0x000162000c1e1500 */
[----:B------:R-:W-:Y:S01]  /*3740*/  PRMT R32, RZ, 0x7610, R32 ;  /* 0x00007610ff207816 */ /* 0x000fe20000000020 */
[----:B------:R-:W-:Y:S02]  /*3750*/  IMAD.MOV.U32 R9, RZ, RZ, R93 ;  /* 0x000000ffff097224 */ /* 0x000fe400078e005d */
[----:B0-----:R-:W-:-:S05]  /*3760*/  IMAD.WIDE R20, R0, 0x2, R122 ;  /* 0x0000000200147825 */ /* 0x001fca00078e027a */
[----:B------:R0:W5:Y:S01]  /*3770*/  @!P0 LDG.E.U16 R38, desc[UR10][R20.64] ;  /* 0x0000000a14268981 */ /* 0x000162000c1e1500 */
[----:B------:R-:W-:Y:S02]  /*3780*/  PRMT R29, RZ, 0x7610, R29 ;  /* 0x00007610ff1d7816 */ /* 0x000fe4000000001d */
[----:B------:R-:W-:Y:S01]  /*3790*/  LOP3.LUT R111, R111, R110, RZ, 0x3c, !PT ;  /* 0x0000006e6f6f7212 */ /* 0x000fe200078e3cff */
[----:B0-----:R-:W-:Y:S01]  /*37a0*/  IMAD.WIDE R20, R0, 0x2, R12 ;  /* 0x0000000200147825 */ /* 0x001fe200078e020c */
[----:B------:R-:W-:-:S04]  /*37b0*/  LOP3.LUT R115, R115, R114, RZ, 0x3c, !PT ;  /* 0x0000007273737212 */ /* 0x000fc800078e3cff */
[----:B------:R0:W5:Y:S01]  /*37c0*/  @!P0 LDG.E.U16 R32, desc[UR10][R20.64] ;  /* 0x0000000a14208981 */ /* 0x000162000c1e1500 */
[----:B------:R-:W-:Y:S01]  /*37d0*/  IMAD.MOV.U32 R19, RZ, RZ, R103 ;  /* 0x000000ffff137224 */ /* 0x000fe200078e0067 */
[----:B------:R-:W-:Y:S02]  /*37e0*/  LOP3.LUT R110, R111, R110, RZ, 0x3c, !PT ;  /* 0x0000006e6f6e7212 */ /* 0x000fe400078e3cff */
[----:B------:R-:W-:Y:S01]  /*37f0*/  PRMT R26, RZ, 0x7610, R26 ;  /* 0x00007610ff1a7816 */ /* 0x000fe2000000001a */
[----:B0-----:R-:W-:Y:S01]  /*3800*/  IMAD.WIDE R20, R0, 0x2, R8 ;  /* 0x0000000200147825 */ /* 0x001fe200078e0208 */
[----:B------:R-:W-:Y:S02]  /*3810*/  LOP3.LUT R113, R113, R112, RZ, 0x3c, !PT ;  /* 0x0000007071717212 */ /* 0x000fe400078e3cff */
[----:B------:R-:W-:Y:S02]  /*3820*/  LOP3.LUT R114, R115, R114, RZ, 0x3c, !PT ;  /* 0x0000007273727212 */ /* 0x000fe400078e3cff */
[----:B------:R0:W5:Y:S01]  /*3830*/  @!P0 LDG.E.U16 R29, desc[UR10][R20.64] ;  /* 0x0000000a141d8981 */ /* 0x000162000c1e1500 */
[----:B------:R-:W-:-:S02]  /*3840*/  LOP3.LUT R111, R111, R110, RZ, 0x3c, !PT ;  /* 0x0000006e6f6f7212 */ /* 0x000fc400078e3cff */
[----:B------:R-:W-:Y:S02]  /*3850*/  PRMT R74, RZ, 0x7610, R74 ;  /* 0x00007610ff4a7816 */ /* 0x000fe4000000004a */
[----:B------:R-:W-:Y:S02]  /*3860*/  LOP3.LUT R125, R125, R124, RZ, 0x3c, !PT ;  /* 0x0000007c7d7d7212 */ /* 0x000fe400078e3cff */
[----:B------:R-:W-:Y:S01]  /*3870*/  LOP3.LUT R112, R113, R112, RZ, 0x3c, !PT ;  /* 0x0000007071707212 */ /* 0x000fe200078e3cff */
[----:B0-----:R-:W-:Y:S01]  /*3880*/  IMAD.WIDE R20, R0, 0x2, R18 ;  /* 0x0000000200147825 */ /* 0x001fe200078e0212 */
[----:B------:R-:W-:Y:S01]  /*3890*/  LOP3.LUT R115, R115, R114, RZ, 0x3c, !PT ;  /* 0x0000007273737212 */ /* 0x000fe200078e3cff */
[----:B------:R0:W5:Y:S01]  /*38a0*/  @!P0 LDG.E.U16 R74, desc[UR10][R22.64] ;  /* 0x0000000a164a8981 */ /* 0x000162000c1e1500 */
[----:B------:R-:W-:Y:S02]  /*38b0*/  PRMT R89, RZ, 0x7610, R89 ;  /* 0x00007610ff597816 */ /* 0x000fe40000000059 */
[----:B------:R-:W-:Y:S01]  /*38c0*/  LOP3.LUT R124, R125, R124, RZ, 0x3c, !PT ;  /* 0x0000007c7d7c7212 */ /* 0x000fe200078e3cff */
[----:B------:R1:W5:Y:S01]  /*38d0*/  @!P0 LDG.E.U16 R26, desc[UR10][R20.64] ;  /* 0x0000000a141a8981 */ /* 0x000362000c1e1500 */
[----:B------:R-:W-:-:S02]  /*38e0*/  LOP3.LUT R113, R113, R112, RZ, 0x3c, !PT ;  /* 0x0000007071717212 */ /* 0x000fc400078e3cff */
[----:B------:R-:W-:Y:S02]  /*38f0*/  PRMT R58, RZ, 0x7610, R58 ;  /* 0x00007610ff3a7816 */ /* 0x000fe4000000003a */
[----:B------:R-:W-:Y:S01]  /*3900*/  LOP3.LUT R125, R125, R124, RZ, 0x3c, !PT ;  /* 0x0000007c7d7d7212 */ /* 0x000fe200078e3cff */
[----:B0-----:R-:W-:-:S04]  /*3910*/  IMAD.WIDE R22, R0, 0x2, R114 ;  /* 0x0000000200167825 */ /* 0x001fc800078e0272 */
[----:B-1----:R-:W-:Y:S01]  /*3920*/  IMAD.WIDE R20, R0, 0x2, R110 ;  /* 0x0000000200147825 */ /* 0x002fe200078e026e */
[----:B------:R-:W-:Y:S01]  /*3930*/  PRMT R90, RZ, 0x7610, R90 ;  /* 0x00007610ff5a7816 */ /* 0x000fe2000000005a */
[----:B------:R0:W5:Y:S01]  /*3940*/  @!P0 LDG.E.U16 R58, desc[UR10][R22.64] ;  /* 0x0000000a163a8981 */ /* 0x000162000c1e1500 */
[----:B------:R-:W-:-:S03]  /*3950*/  PRMT R37, RZ, 0x7610, R37 ;  /* 0x00007610ff257816 */ /* 0x000fc60000000025 */
[----:B------:R1:W5:Y:S01]  /*3960*/  @!P0 LDG.E.U16 R89, desc[UR10][R20.64] ;  /* 0x0000000a14598981 */ /* 0x000362000c1e1500 */
[----:B------:R-:W-:Y:S02]  /*3970*/  IMAD.MOV.U32 R50, RZ, RZ, R31 ;  /* 0x000000ffff327224 */ /* 0x000fe400078e001f */
[----:B0-----:R-:W-:-:S04]  /*3980*/  IMAD.WIDE R22, R0, 0x2, R124 ;  /* 0x0000000200167825 */ /* 0x001fc800078e027c */
[----:B-1----:R-:W-:Y:S01]  /*3990*/  IMAD.WIDE R20, R0, 0x2, R112 ;  /* 0x0000000200147825 */ /* 0x002fe200078e0270 */
[----:B------:R0:W5:Y:S01]  /*39a0*/  @!P0 LDG.E.U16 R37, desc[UR10][R22.64] ;  /* 0x0000000a16258981 */ /* 0x000162000c1e1500 */
[----:B------:R-:W-:-:S03]  /*39b0*/  PRMT R31, RZ, 0x7610, R31 ;  /* 0x00007610ff1f7816 */ /* 0x000fc6000000001f */
[----:B------:R1:W5:Y:S01]  /*39c0*/  @!P0 LDG.E.U16 R90, desc[UR10][R20.64] ;  /* 0x0000000a145a8981 */ /* 0x000362000c1e1500 */
[----:B------:R-:W-:Y:S01]  /*39d0*/  PRMT R91, RZ, 0x7610, R91 ;  /* 0x00007610ff5b7816 */ /* 0x000fe2000000005b */
[----:B0-----:R-:W-:-:S04]  /*39e0*/  IMAD.WIDE R22, R0, 0x2, R50 ;  /* 0x0000000200167825 */ /* 0x001fc800078e0232 */
[----:B-1----:R-:W-:Y:S01]  /*39f0*/  IMAD.MOV.U32 R20, RZ, RZ, R106 ;  /* 0x000000ffff147224 */ /* 0x002fe200078e006a */
[----:B------:R0:W5:Y:S01]  /*3a00*/  @!P0 LDG.E.U16 R31, desc[UR10][R22.64] ;  /* 0x0000000a161f8981 */ /* 0x000162000c1e1500 */
[----:B------:R-:W-:Y:S02]  /*3a10*/  IMAD.MOV.U32 R106, RZ, RZ, R108 ;  /* 0x000000ffff6a7224 */ /* 0x000fe400078e006c */
[----:B------:R-:W-:Y:S01]  /*3a20*/  IMAD.MOV.U32 R21, RZ, RZ, R105 ;  /* 0x000000ffff157224 */ /* 0x000fe200078e0069 */
[----:B------:R-:W-:Y:S01]  /*3a30*/  PRMT R92, RZ, 0x7610, R92 ;  /* 0x00007610ff5c7816 */ /* 0x000fe2000000005c */
[----:B0-----:R-:W-:-:S05]  /*3a40*/  IMAD.WIDE R22, R0, 0x2, R20 ;  /* 0x0000000200167825 */ /* 0x001fca00078e0214 */
[----:B------:R0:W5:Y:S01]  /*3a50*/  @!P0 LDG.E.U16 R91, desc[UR10][R22.64] ;  /* 0x0000000a165b8981 */ /* 0x000162000c1e1500 */
[----:B------:R-:W-:Y:S01]  /*3a60*/  PRMT R93, RZ, 0x7610, R93 ;  /* 0x00007610ff5d7816 */ /* 0x000fe2000000005d */
[----:B0-----:R-:W-:-:S05]  /*3a70*/  IMAD.WIDE R22, R0, 0x2, R106 ;  /* 0x0000000200167825 */ /* 0x001fca00078e026a */
[----:B------:R0:W5:Y:S01]  /*3a80*/  @!P0 LDG.E.U16 R92, desc[UR10][R22.64] ;  /* 0x0000000a165c8981 */ /* 0x000162000c1e1500 */
[----:B------:R-:W-:Y:S01]  /*3a90*/  PRMT R94, RZ, 0x7610, R94 ;  /* 0x00007610ff5e7816 */ /* 0x000fe2000000005e */
[----:B--2---:R-:W-:Y:S02]  /*3aa0*/  IMAD.MOV.U32 R108, RZ, RZ, R97 ;  /* 0x000000ffff6c7224 */ /* 0x004fe400078e0061 */
[----:B------:R-:W1:Y:S02]  /*3ab0*/  S2R R97, SR_TID.X ;  /* 0x0000000000617919 */ /* 0x000e640000002100 */
[----:B0-----:R-:W-:-:S05]  /*3ac0*/  IMAD.WIDE R22, R0, 0x2, R108 ;  /* 0x0000000200167825 */ /* 0x001fca00078e026c */
[----:B------:R0:W2:Y:S01]  /*3ad0*/  @!P0 LDG.E.U16 R93, desc[UR10][R22.64] ;  /* 0x0000000a165d8981 */ /* 0x0000a2000c1e1500 */
[----:B------:R-:W-:Y:S02]  /*3ae0*/  IMAD.MOV.U32 R102, RZ, RZ, R98 ;  /* 0x000000ffff667224 */ /* 0x000fe400078e0062 */
[----:B0-----:R-:W-:Y:S02]  /*3af0*/  IMAD.MOV.U32 R22, RZ, RZ, R81 ;  /* 0x000000ffff167224 */ /* 0x001fe400078e0051 */
[----:B------:R-:W-:Y:S02]  /*3b00*/  IMAD.MOV.U32 R23, RZ, RZ, R80 ;  /* 0x000000ffff177224 */ /* 0x000fe400078e0050 */
[----:B------:R-:W-:Y:S01]  /*3b10*/  IMAD.WIDE R80, R0, 0x2, R22 ;  /* 0x0000000200507825 */ /* 0x000fe200078e0216 */
[----:B------:R-:W-:-:S04]  /*3b20*/  PRMT R95, RZ, 0x7610, R95 ;  /* 0x00007610ff5f7816 */ /* 0x000fc8000000005f */
[----:B------:R0:W2:Y:S01]  /*3b30*/  @!P0 LDG.E.U16 R94, desc[UR10][R80.64] ;  /* 0x0000000a505e8981 */ /* 0x0000a2000c1e1500 */
[C---:B-1----:R-:W-:Y:S02]  /*3b40*/  IMAD.SHL.U32 R98, R97.reuse, 0x2, RZ ;  /* 0x0000000261627824 */ /* 0x042fe400078e00ff */
[----:B---3--:R-:W-:Y:S01]  /*3b50*/  IMAD.MOV.U32 R103, RZ, RZ, R96 ;  /* 0x000000ffff677224 */ /* 0x008fe200078e0060 */
[----:B------:R-:W-:Y:S01]  /*3b60*/  LOP3.LUT R96, R97, 0x1c0, RZ, 0xc0, !PT ;  /* 0x000001c061607812 */ /* 0x000fe200078ec0ff */
[----:B0-----:R-:W-:-:S03]  /*3b70*/  IMAD.WIDE R80, R0, 0x2, R102 ;  /* 0x0000000200507825 */ /* 0x001fc600078e0266 */
[----:B------:R-:W-:Y:S02]  /*3b80*/  SHF.R.U32.HI R96, RZ, 0x2, R96 ;  /* 0x00000002ff607819 */ /* 0x000fe40000011660 */
[----:B------:R0:W3:Y:S02]  /*3b90*/  @!P0 LDG.E.U16 R95, desc[UR10][R80.64] ;  /* 0x0000000a505f8981 */ /* 0x0000e4000c1e1500 */
[----:B------:R-:W-:Y:S02]  /*3ba0*/  LOP3.LUT R96, R96, 0x3fe, R98, 0x78, !PT ;  /* 0x000003fe60607812 */ /* 0x000fe400078e7862 */
[----:B0-----:R-:W-:Y:S02]  /*3bb0*/  PRMT R80, RZ, 0x7610, R80 ;  /* 0x00007610ff507816 */ /* 0x001fe40000000050 */
[----:B------:R-:W-:Y:S01]  /*3bc0*/  PRMT R81, RZ, 0x7610, R81 ;  /* 0x00007610ff517816 */ /* 0x000fe20000000051 */
[----:B------:R-:W0:Y:S01]  /*3bd0*/  S2UR UR7, SR_CgaCtaId ;  /* 0x00000000000779c3 */ /* 0x000e220000008800 */
[----:B----4-:R-:W-:-:S02]  /*3be0*/  IMAD.MOV.U32 R105, RZ, RZ, R104 ;  /* 0x000000ffff697224 */ /* 0x010fc400078e0068 */
[----:B-----5:R-:W-:-:S04]  /*3bf0*/  IMAD.MOV.U32 R104, RZ, RZ, R99 ;  /* 0x000000ffff687224 */ /* 0x020fc800078e0063 */
[----:B------:R-:W-:-:S05]  /*3c00*/  IMAD.WIDE R98, R0, 0x2, R104 ;  /* 0x0000000200627825 */ /* 0x000fca00078e0268 */
[----:B------:R1:W4:Y:S02]  /*3c10*/  @!P0 LDG.E.U16 R80, desc[UR10][R98.64] ;  /* 0x0000000a62508981 */ /* 0x000324000c1e1500 */
[----:B-1----:R-:W-:-:S05]  /*3c20*/  IMAD.WIDE R98, R0, 0x2, R100 ;  /* 0x0000000200627825 */ /* 0x002fca00078e0264 */
[----:B------:R1:W5:Y:S02]  /*3c30*/  @!P0 LDG.E.U16 R81, desc[UR10][R98.64] ;  /* 0x0000000a62518981 */ /* 0x000364000c1e1500 */
[----:B-1----:R-:W1:Y:S01]  /*3c40*/  S2R R99, SR_TID.X ;  /* 0x0000000000637919 */ /* 0x002e620000002100 */
[----:B------:R-:W-:Y:S02]  /*3c50*/  UMOV UR4, 0x400 ;  /* 0x0000040000047882 */ /* 0x000fe40000000000 */
[----:B0-----:R-:W-:Y:S01]  /*3c60*/  ULEA UR4, UR7, UR4, 0x18 ;  /* 0x0000000407047291 */ /* 0x001fe2000f8ec0ff */
[----:B------:R-:W-:-:S08]  /*3c70*/  IMAD.SHL.U32 R98, R97, 0x2, RZ ;  /* 0x0000000261627824 */ /* 0x000fd000078e00ff */
[----:B------:R0:W-:Y:S01]  /*3c80*/  STS.U16 [R96+UR4+0x8000], R36 ;  /* 0x0080002460007988 */ /* 0x0001e20008000404 */
[----:B-1----:R-:W-:-:S05]  /*3c90*/  LOP3.LUT R97, R99, 0x7, RZ, 0xc0, !PT ;  /* 0x0000000763617812 */ /* 0x002fca00078ec0ff */
[----:B0-----:R-:W-:-:S05]  /*3ca0*/  IMAD.SHL.U32 R36, R97, 0x10, RZ ;  /* 0x0000001061247824 */ /* 0x001fca00078e00ff */
[----:B------:R-:W-:Y:S01]  /*3cb0*/  LOP3.LUT R36, R36, 0x30, R98, 0x78, !PT ;  /* 0x0000003024247812 */ /* 0x000fe200078e7862 */
[----:B------:R-:W-:Y:S02]  /*3cc0*/  IMAD.SHL.U32 R98, R99, 0x20, RZ ;  /* 0x0000002063627824 */ /* 0x000fe400078e00ff */
[----:B------:R-:W-:-:S03]  /*3cd0*/  IMAD.SHL.U32 R97, R97, 0x80, RZ ;  /* 0x0000008061617824 */ /* 0x000fc600078e00ff */
[----:B------:R-:W-:Y:S01]  /*3ce0*/  LOP3.LUT R36, R36, 0x1c00, R98, 0xf8, !PT ;  /* 0x00001c0024247812 */ /* 0x000fe200078ef862 */
[----:B------:R-:W-:Y:S01]  /*3cf0*/  IMAD.MOV.U32 R98, RZ, RZ, R50 ;  /* 0x000000ffff627224 */ /* 0x000fe200078e0032 */
[----:B------:R0:W-:Y:S01]  /*3d00*/  STS.U16 [R96+UR4+0x8400], R25 ;  /* 0x0084001960007988 */ /* 0x0001e20008000404 */
[----:B------:R-:W-:Y:S01]  /*3d10*/  IMAD.MOV.U32 R99, RZ, RZ, R51 ;  /* 0x000000ffff637224 */ /* 0x000fe200078e0033 */
[----:B------:R-:W-:Y:S02]  /*3d20*/  LOP3.LUT R36, R36, R97, RZ, 0xfc, !PT ;  /* 0x0000006124247212 */ /* 0x000fe400078efcff */
[----:B------:R-:W5:Y:S04]  /*3d30*/  LDL.LU.64 R50, [R1+0x118] ;  /* 0x0001180001327983 */ /* 0x000f680000300a00 */
[----:B------:R1:W-:Y:S01]  /*3d40*/  STS.U16 [R96+UR4+0x8800], R24 ;  /* 0x0088001860007988 */ /* 0x0003e20008000404 */
[----:B0-----:R-:W-:-:S03]  /*3d50*/  IMAD.MOV.U32 R25, RZ, RZ, R53 ;  /* 0x000000ffff197224 */ /* 0x001fc600078e0035 */
[----:B------:R-:W5:Y:S04]  /*3d60*/  LDL R97, [R1+0x4] ;  /* 0x0000040001617983 */ /* 0x000f680000100800 */
[----:B------:R0:W-:Y:S01]  /*3d70*/  STS.U16 [R96+UR4+0x8c00], R88 ;  /* 0x008c005860007988 */ /* 0x0001e20008000404 */
[----:B-1----:R-:W-:-:S03]  /*3d80*/  IMAD.MOV.U32 R24, RZ, RZ, R52 ;  /* 0x000000ffff187224 */ /* 0x002fc600078e0034 */
[----:B------:R-:W5:Y:S04]  /*3d90*/  LDL.LU.64 R52, [R1+0x110] ;  /* 0x0001100001347983 */ /* 0x000f680000300a00 */
[----:B------:R1:W-:Y:S04]  /*3da0*/  STS.U16 [R96+UR4+0x9000], R87 ;  /* 0x0090005760007988 */ /* 0x0003e80008000404 */
[----:B0-----:R-:W5:Y:S04]  /*3db0*/  LDL R88, [R1+0x8] ;  /* 0x0000080001587983 */ /* 0x001f680000100800 */
[----:B-1----:R-:W5:Y:S04]  /*3dc0*/  LDL R87, [R1] ;  /* 0x0000000001577983 */ /* 0x002f680000100800 */
[----:B------:R0:W-:Y:S04]  /*3dd0*/  STS.U16 [R96+UR4+0x9800], R85 ;  /* 0x0098005560007988 */ /* 0x0001e80008000404 */
[----:B------:R1:W-:Y:S01]  /*3de0*/  STS.U16 [R96+UR4+0x9c00], R84 ;  /* 0x009c005460007988 */ /* 0x0003e20008000404 */
[----:B0-----:R-:W-:-:S02]  /*3df0*/  IMAD.MOV.U32 R85, RZ, RZ, R55 ;  /* 0x000000ffff557224 */ /* 0x001fc400078e0037 */
[----:B-1----:R-:W-:Y:S02]  /*3e00*/  IMAD.MOV.U32 R84, RZ, RZ, R54 ;  /* 0x000000ffff547224 */ /* 0x002fe400078e0036 */
[----:B------:R-:W5:Y:S04]  /*3e10*/  LDL.LU.64 R54, [R1+0x108] ;  /* 0x0001080001367983 */ /* 0x000f680000300a00 */
[----:B------:R-:W-:Y:S04]  /*3e20*/  STS.U16 [R96+UR4+0x9400], R86 ;  /* 0x0094005660007988 */ /* 0x000fe80008000404 */
[----:B------:R-:W-:Y:S04]  /*3e30*/  STS.U16 [R96+UR4], R83 ;  /* 0x0000005360007988 */ /* 0x000fe80008000404 */
[----:B------:R-:W-:Y:S04]  /*3e40*/  STS.U16 [R96+UR4+0x400], R82 ;  /* 0x0004005260007988 */ /* 0x000fe80008000404 */
        /* <DEDUP_REMOVED lines=22> */
[----:B------:R0:W-:Y:S04]  /*3fb0*/  STS.U16 [R96+UR4+0x6000], R90 ;  /* 0x0060005a60007988 */ /* 0x0001e80008000404 */
[----:B------:R1:W-:Y:S04]  /*3fc0*/  STS.U16 [R96+UR4+0x6400], R91 ;  /* 0x0064005b60007988 */ /* 0x0003e80008000404 */
[----:B------:R-:W-:Y:S04]  /*3fd0*/  STS.U16 [R96+UR4+0x6800], R92 ;  /* 0x0068005c60007988 */ /* 0x000fe80008000404 */
[----:B--2---:R-:W-:Y:S04]  /*3fe0*/  STS.U16 [R96+UR4+0x6c00], R93 ;  /* 0x006c005d60007988 */ /* 0x004fe80008000404 */
[----:B------:R-:W-:Y:S04]  /*3ff0*/  STS.U16 [R96+UR4+0x7000], R94 ;  /* 0x0070005e60007988 */ /* 0x000fe80008000404 */
[----:B---3--:R-:W-:Y:S01]  /*4000*/  STS.U16 [R96+UR4+0x7400], R95 ;  /* 0x0074005f60007988 */ /* 0x008fe20008000404 */
[----:B0-----:R-:W-:-:S02]  /*4010*/  IMAD.MOV.U32 R90, RZ, RZ, R24 ;  /* 0x000000ffff5a7224 */ /* 0x001fc400078e0018 */
[----:B-1----:R-:W-:Y:S01]  /*4020*/  IMAD.MOV.U32 R91, RZ, RZ, R25 ;  /* 0x000000ffff5b7224 */ /* 0x002fe200078e0019 */
[----:B----4-:R-:W-:Y:S04]  /*4030*/  STS.U16 [R96+UR4+0x7800], R80 ;  /* 0x0078005060007988 */ /* 0x010fe80008000404 */
[----:B-----5:R-:W-:Y:S01]  /*4040*/  STS.U16 [R96+UR4+0x7c00], R81 ;  /* 0x007c005160007988 */ /* 0x020fe20008000404 */
[----:B------:R-:W-:Y:S06]  /*4050*/  BAR.SYNC.DEFER_BLOCKING 0x0 ;  /* 0x0000000000007b1d */ /* 0x000fec0000010000 */
[----:B------:R-:W-:Y:S04]  /*4060*/  LDSM.16.M88.4 R24, [R36+UR4] ;  /* 0x000000042418783b */ /* 0x000fe80008000200 */
[----:B------:R-:W-:Y:S04]  /*4070*/  LDSM.16.M88.4 R28, [R36+UR4+0x2000] ;  /* 0x00200004241c783b */ /* 0x000fe80008000200 */
[----:B------:R-:W-:Y:S04]  /*4080*/  LDSM.16.M88.4 R32, [R36+UR4+0x4000] ;  /* 0x004000042420783b */ /* 0x000fe80008000200 */
[----:B------:R-:W-:Y:S04]  /*4090*/  LDSM.16.M88.4 R36, [R36+UR4+0x6000] ;  /* 0x006000042424783b */ /* 0x000fe80008000200 */
[----:B------:R-:W-:Y:S04]  /*40a0*/  LDSM.16.M88.4 R92, [R97+UR5+0x6000] ;  /* 0x00600005615c783b */ /* 0x000fe80008000200 */
[----:B------:R-:W0:Y:S04]  /*40b0*/  LDSM.16.MT88.4 R56, [R88+UR5+0x8000] ;  /* 0x008000055838783b */ /* 0x000e280008004200 */
[----:B------:R-:W1:Y:S04]  /*40c0*/  LDSM.16.MT88.4 R80, [R87+UR5+0x8000] ;  /* 0x008000055750783b */ /* 0x000e680008004200 */
[----:B------:R-:W2:Y:S01]  /*40d0*/  LDSM.16.MT88.4 R72, [R87+UR5+0x8800] ;  /* 0x008800055748783b */ /* 0x000ea20008004200 */
[-C--:B0-----:R-:W-:Y:S08]  /*40e0*/  HMMA.16816.F32 R52, R56, R36.reuse, R52 ;  /* 0x000000243834723c */ /* 0x081ff00000001834 */
[----:B-1----:R-:W-:Y:S01]  /*40f0*/  HMMA.16816.F32 R76, R80, R36, R76 ;  /* 0x00000024504c723c */ /* 0x002fe2000000184c */
[----:B------:R-:W-:-:S07]  /*4100*/  IMAD.MOV.U32 R37, RZ, RZ, R88 ;  /* 0x000000ffff257224 */ /* 0x000fce00078e0058 */
[C---:B------:R-:W-:Y:S08]  /*4110*/  HMMA.16816.F32 R40, R56.reuse, R24, R40 ;  /* 0x000000183828723c */ /* 0x040ff00000001828 */
[C---:B------:R-:W-:Y:S08]  /*4120*/  HMMA.16816.F32 R44, R56.reuse, R28, R44 ;  /* 0x0000001c382c723c */ /* 0x040ff0000000182c */
[----:B------:R-:W-:Y:S01]  /*4130*/  HMMA.16816.F32 R48, R56, R32, R48 ;  /* 0x000000203830723c */ /* 0x000fe20000001830 */
[----:B------:R-:W0:Y:S07]  /*4140*/  LDSM.16.MT88.4 R56, [R37+UR5+0x8800] ;  /* 0x008800052538783b */ /* 0x000e2e0008004200 */
[C---:B------:R-:W-:Y:S08]  /*4150*/  HMMA.16816.F32 R60, R80.reuse, R24, R60 ;  /* 0x00000018503c723c */ /* 0x040ff0000000183c */
[C---:B------:R-:W-:Y:S08]  /*4160*/  HMMA.16816.F32 R64, R80.reuse, R28, R64 ;  /* 0x0000001c5040723c */ /* 0x040ff00000001840 */
[----:B------:R-:W-:Y:S01]  /*4170*/  HMMA.16816.F32 R68, R80, R32, R68 ;  /* 0x000000205044723c */ /* 0x000fe20000001844 */
[----:B------:R-:W-:Y:S01]  /*4180*/  IMAD.MOV.U32 R36, RZ, RZ, R87 ;  /* 0x000000ffff247224 */ /* 0x000fe200078e0057 */
[----:B------:R-:W-:Y:S01]  /*4190*/  LDSM.16.M88.4 R80, [R97+UR5] ;  /* 0x000000056150783b */ /* 0x000fe20008000200 */
[----:B------:R-:W-:-:S02]  /*41a0*/  IMAD.MOV.U32 R28, RZ, RZ, R90 ;  /* 0x000000ffff1c7224 */ /* 0x000fc400078e005a */
[----:B------:R-:W-:Y:S02]  /*41b0*/  IMAD.MOV.U32 R29, RZ, RZ, R91 ;  /* 0x000000ffff1d7224 */ /* 0x000fe400078e005b */
[----:B------:R-:W-:Y:S01]  /*41c0*/  IMAD.MOV.U32 R32, RZ, RZ, R84 ;  /* 0x000000ffff207224 */ /* 0x000fe200078e0054 */
[C---:B--2---:R-:W-:Y:S01]  /*41d0*/  HMMA.16816.F32 R60, R72.reuse, R26, R60 ;  /* 0x0000001a483c723c */ /* 0x044fe2000000183c */
[----:B------:R-:W-:Y:S01]  /*41e0*/  IMAD.MOV.U32 R33, RZ, RZ, R85 ;  /* 0x000000ffff217224 */ /* 0x000fe200078e0055 */
[----:B------:R-:W-:Y:S04]  /*41f0*/  LDSM.16.M88.4 R88, [R97+UR5+0x4000] ;  /* 0x004000056158783b */ /* 0x000fe80008000200 */
[----:B------:R-:W-:Y:S02]  /*4200*/  LDSM.16.M88.4 R84, [R97+UR5+0x2000] ;  /* 0x002000056154783b */ /* 0x000fe40008000200 */
[C---:B------:R-:W-:Y:S08]  /*4210*/  HMMA.16816.F32 R64, R72.reuse, R30, R64 ;  /* 0x0000001e4840723c */ /* 0x040ff00000001840 */
[C---:B------:R-:W-:Y:S08]  /*4220*/  HMMA.16816.F32 R68, R72.reuse, R34, R68 ;  /* 0x000000224844723c */ /* 0x040ff00000001844 */
[-C--:B------:R-:W-:Y:S01]  /*4230*/  HMMA.16816.F32 R72, R72, R38.reuse, R76 ;  /* 0x000000264848723c */ /* 0x080fe2000000184c */
[----:B------:R-:W1:Y:S07]  /*4240*/  LDSM.16.MT88.4 R76, [R36+UR5+0x9000] ;  /* 0x00900005244c783b */ /* 0x000e6e0008004200 */
[----:B0-----:R-:W-:Y:S01]  /*4250*/  HMMA.16816.F32 R52, R56, R38, R52 ;  /* 0x000000263834723c */ /* 0x001fe20000001834 */
[----:B------:R-:W0:Y:S01]  /*4260*/  LDC R39, c[0x0][0x3ac] ;  /* 0x0000eb00ff277b82 */ /* 0x000e220000000800 */
[----:B------:R-:W-:-:S02]  /*4270*/  IMAD.MOV.U32 R24, RZ, RZ, R98 ;  /* 0x000000ffff187224 */ /* 0x000fc400078e0062 */
[----:B------:R-:W-:Y:S02]  /*4280*/  IMAD.MOV.U32 R25, RZ, RZ, R99 ;  /* 0x000000ffff197224 */ /* 0x000fe400078e0063 */
[----:B------:R2:W3:Y:S02]  /*4290*/  LDSM.16.MT88.4 R96, [R37+UR5+0x9000] ;  /* 0x009000052560783b */ /* 0x0004e40008004200 */
[C---:B------:R-:W-:Y:S08]  /*42a0*/  HMMA.16816.F32 R40, R56.reuse, R26, R40 ;  /* 0x0000001a3828723c */ /* 0x040ff00000001828 */
[----:B------:R-:W-:Y:S01]  /*42b0*/  HMMA.16816.F32 R44, R56, R30, R44 ;  /* 0x0000001e382c723c */ /* 0x000fe2000000182c */
[----:B0-----:R-:W-:-:S07]  /*42c0*/  IMAD.SHL.U32 R39, R39, 0x40, RZ ;  /* 0x0000004027277824 */ /* 0x001fce00078e00ff */
[----:B------:R-:W-:Y:S01]  /*42d0*/  HMMA.16816.F32 R48, R56, R34, R48 ;  /* 0x000000223830723c */ /* 0x000fe20000001830 */
[----:B------:R-:W-:-:S04]  /*42e0*/  IMAD.WIDE R100, R39, 0x2, R100 ;  /* 0x0000000227647825 */ /* 0x000fc800078e0264 */
[C---:B------:R-:W-:Y:S01]  /*42f0*/  IMAD.WIDE R104, R39.reuse, 0x2, R104 ;  /* 0x0000000227687825 */ /* 0x040fe200078e0268 */
[----:B------:R-:W-:Y:S03]  /*4300*/  STL [R1+0x2c], R100 ;  /* 0x00002c6401007387 */ /* 0x000fe60000100800 */
[C---:B------:R-:W-:Y:S01]  /*4310*/  IMAD.WIDE R102, R39.reuse, 0x2, R102 ;  /* 0x0000000227667825 */ /* 0x040fe200078e0266 */
[----:B------:R-:W-:Y:S03]  /*4320*/  STL [R1+0x28], R101 ;  /* 0x0000286501007387 */ /* 0x000fe60000100800 */
[----:B------:R-:W-:Y:S01]  /*4330*/  IMAD.WIDE R22, R39, 0x2, R22 ;  /* 0x0000000227167825 */ /* 0x000fe200078e0216 */
[----:B------:R-:W-:Y:S01]  /*4340*/  STL [R1+0x24], R104 ;  /* 0x0000246801007387 */ /* 0x000fe20000100800 */
[----:B-1----:R-:W-:Y:S03]  /*4350*/  HMMA.16816.F32 R60, R76, R80, R60 ;  /* 0x000000504c3c723c */ /* 0x002fe6000000183c */
[----:B------:R-:W-:Y:S01]  /*4360*/  STL [R1+0x20], R105 ;  /* 0x0000206901007387 */ /* 0x000fe20000100800 */
[----:B------:R-:W-:-:S03]  /*4370*/  IMAD.MOV.U32 R27, RZ, RZ, R37 ;  /* 0x000000ffff1b7224 */ /* 0x000fc600078e0025 */
[----:B------:R-:W-:Y:S01]  /*4380*/  STL [R1+0x1c], R102 ;  /* 0x00001c6601007387 */ /* 0x000fe20000100800 */
[----:B------:R-:W-:Y:S01]  /*4390*/  HMMA.16816.F32 R64, R76, R84, R64 ;  /* 0x000000544c40723c */ /* 0x000fe20000001840 */
[----:B--2---:R-:W-:Y:S02]  /*43a0*/  IMAD.MOV.U32 R37, RZ, RZ, R33 ;  /* 0x000000ffff257224 */ /* 0x004fe400078e0021 */
[----:B------:R-:W-:Y:S01]  /*43b0*/  STL [R1+0x18], R103 ;  /* 0x0000186701007387 */ /* 0x000fe20000100800 */
[----:B------:R-:W-:-:S04]  /*43c0*/  IMAD.WIDE R108, R39, 0x2, R108 ;  /* 0x00000002276c7825 */ /* 0x000fc800078e026c */
[C---:B------:R-:W-:Y:S01]  /*43d0*/  HMMA.16816.F32 R68, R76.reuse, R88, R68 ;  /* 0x000000584c44723c */ /* 0x040fe20000001844 */
[----:B------:R-:W-:Y:S01]  /*43e0*/  STL [R1+0x14], R22 ;  /* 0x0000141601007387 */ /* 0x000fe20000100800 */
[----:B------:R-:W-:Y:S02]  /*43f0*/  IMAD.MOV.U32 R33, RZ, RZ, R29 ;  /* 0x000000ffff217224 */ /* 0x000fe400078e001d */
[----:B------:R-:W-:Y:S01]  /*4400*/  IMAD.WIDE R106, R39, 0x2, R106 ;  /* 0x00000002276a7825 */ /* 0x000fe200078e026a */
[----:B------:R-:W-:Y:S03]  /*4410*/  STL [R1+0x10], R23 ;  /* 0x0000101701007387 */ /* 0x000fe60000100800 */
[----:B------:R-:W-:Y:S01]  /*4420*/  HMMA.16816.F32 R72, R76, R92, R72 ;  /* 0x0000005c4c48723c */ /* 0x000fe20000001848 */
[----:B------:R0:W1:Y:S01]  /*4430*/  LDSM.16.MT88.4 R76, [R36+UR5+0x9800] ;  /* 0x00980005244c783b */ /* 0x0000620008004200 */
[----:B------:R-:W-:-:S02]  /*4440*/  IMAD.MOV.U32 R29, RZ, RZ, R25 ;  /* 0x000000ffff1d7224 */ /* 0x000fc400078e0019 */
[----:B------:R-:W-:-:S04]  /*4450*/  IMAD.WIDE R20, R39, 0x2, R20 ;  /* 0x0000000227147825 */ /* 0x000fc800078e0214 */
[----:B0-----:R-:W-:Y:S02]  /*4460*/  IMAD.MOV.U32 R36, RZ, RZ, R32 ;  /* 0x000000ffff247224 */ /* 0x001fe400078e0020 */
[----:B------:R-:W-:Y:S02]  /*4470*/  IMAD.MOV.U32 R32, RZ, RZ, R28 ;  /* 0x000000ffff207224 */ /* 0x000fe400078e001c */
[----:B------:R-:W-:Y:S02]  /*4480*/  IMAD.MOV.U32 R28, RZ, RZ, R24 ;  /* 0x000000ffff1c7224 */ /* 0x000fe400078e0018 */
[C---:B------:R-:W-:Y:S01]  /*4490*/  IMAD.WIDE R22, R39.reuse, 0x2, R112 ;  /* 0x0000000227167825 */ /* 0x040fe200078e0270 */
[----:B------:R0:W-:Y:S03]  /*44a0*/  STL [R1+0xc], R108 ;  /* 0x00000c6c01007387 */ /* 0x0001e60000100800 */
[----:B------:R-:W-:-:S04]  /*44b0*/  IMAD.WIDE R24, R39, 0x2, R110 ;  /* 0x0000000227187825 */ /* 0x000fc800078e026e */
[----:B------:R-:W-:-:S04]  /*44c0*/  IMAD.WIDE R18, R39, 0x2, R18 ;  /* 0x0000000227127825 */ /* 0x000fc800078e0212 */
[----:B------:R-:W-:Y:S02]  /*44d0*/  IMAD.MOV.U32 R105, RZ, RZ, R21 ;  /* 0x000000ffff697224 */ /* 0x000fe400078e0015 */
[----:B0-----:R-:W-:Y:S02]  /*44e0*/  IMAD.MOV.U32 R108, RZ, RZ, R106 ;  /* 0x000000ffff6c7224 */ /* 0x001fe400078e006a */
[----:B------:R-:W-:Y:S02]  /*44f0*/  IMAD.MOV.U32 R106, RZ, RZ, R20 ;  /* 0x000000ffff6a7224 */ /* 0x000fe400078e0014 */
[----:B------:R-:W-:Y:S02]  /*4500*/  IMAD.MOV.U32 R113, RZ, RZ, R22 ;  /* 0x000000ffff717224 */ /* 0x000fe400078e0016 */
[----:B------:R-:W-:Y:S02]  /*4510*/  IMAD.MOV.U32 R112, RZ, RZ, R23 ;  /* 0x000000ffff707224 */ /* 0x000fe400078e0017 */
[----:B------:R-:W-:Y:S01]  /*4520*/  IMAD.MOV.U32 R111, RZ, RZ, R24 ;  /* 0x000000ffff6f7224 */ /* 0x000fe200078e0018 */
[----:B------:R0:W2:Y:S01]  /*4530*/  LDSM.16.MT88.4 R20, [R27+UR5+0x9800] ;  /* 0x009800051b14783b */ /* 0x0000a20008004200 */
[----:B------:R-:W-:-:S02]  /*4540*/  IMAD.MOV.U32 R110, RZ, RZ, R25 ;  /* 0x000000ffff6e7224 */ /* 0x000fc400078e0019 */
[----:B------:R-:W-:Y:S02]  /*4550*/  IMAD.MOV.U32 R104, RZ, RZ, R18 ;  /* 0x000000ffff687224 */ /* 0x000fe400078e0012 */
[----:B------:R-:W-:Y:S02]  /*4560*/  IMAD.MOV.U32 R103, RZ, RZ, R19 ;  /* 0x000000ffff677224 */ /* 0x000fe400078e0013 */
[C---:B------:R-:W-:Y:S01]  /*4570*/  IMAD.WIDE R24, R39.reuse, 0x2, R32 ;  /* 0x0000000227187825 */ /* 0x040fe200078e0220 */
[C---:B---3--:R-:W-:Y:S03]  /*4580*/  HMMA.16816.F32 R40, R96.reuse, R80, R40 ;  /* 0x000000506028723c */ /* 0x048fe60000001828 */
[C---:B------:R-:W-:Y:S02]  /*4590*/  IMAD.WIDE R18, R39.reuse, 0x2, R8 ;  /* 0x0000000227127825 */ /* 0x040fe400078e0208 */
[----:B------:R-:W3:Y:S02]  /*45a0*/  LDL.LU.64 R8, [R1+0x100] ;  /* 0x0001000001087983 */ /* 0x000ee40000300a00 */
[----:B0-----:R-:W-:Y:S01]  /*45b0*/  IMAD.WIDE R26, R39, 0x2, R36 ;  /* 0x00000002271a7825 */ /* 0x001fe200078e0224 */
[----:B------:R-:W-:Y:S01]  /*45c0*/  HMMA.16816.F32 R44, R96, R84, R44 ;  /* 0x00000054602c723c */ /* 0x000fe2000000182c */
[----:B------:R-:W0:Y:S02]  /*45d0*/  LDC R36, c[0x0][0x3a8] ;  /* 0x0000ea00ff247b82 */ /* 0x000e240000000800 */
[----:B------:R-:W-:-:S02]  /*45e0*/  IMAD.MOV.U32 R100, RZ, RZ, R24 ;  /* 0x000000ffff647224 */ /* 0x000fc400078e0018 */
[----:B------:R-:W-:-:S03]  /*45f0*/  IMAD.MOV.U32 R102, RZ, RZ, R26 ;  /* 0x000000ffff667224 */ /* 0x000fc600078e001a */
[----:B------:R-:W-:Y:S01]  /*4600*/  HMMA.16816.F32 R48, R96, R88, R48 ;  /* 0x000000586030723c */ /* 0x000fe20000001830 */
[----:B------:R-:W-:Y:S02]  /*4610*/  IMAD.MOV.U32 R101, RZ, RZ, R27 ;  /* 0x000000ffff657224 */ /* 0x000fe400078e001b */
[----:B------:R-:W-:-:S05]  /*4620*/  IMAD.WIDE R26, R39, 0x2, R12 ;  /* 0x00000002271a7825 */ /* 0x000fca00078e020c */
[----:B------:R-:W-:Y:S01]  /*4630*/  HMMA.16816.F32 R52, R96, R92, R52 ;  /* 0x0000005c6034723c */ /* 0x000fe20000001834 */
[----:B------:R-:W-:Y:S02]  /*4640*/  IMAD.MOV.U32 R99, RZ, RZ, R25 ;  /* 0x000000ffff637224 */ /* 0x000fe400078e0019 */
[----:B------:R-:W-:Y:S02]  /*4650*/  IMAD.MOV.U32 R98, RZ, RZ, R18 ;  /* 0x000000ffff627224 */ /* 0x000fe400078e0012 */
[----:B------:R-:W-:Y:S02]  /*4660*/  IMAD.MOV.U32 R93, RZ, RZ, R19 ;  /* 0x000000ffff5d7224 */ /* 0x000fe400078e0013 */
[C---:B------:R-:W-:Y:S02]  /*4670*/  IMAD.WIDE R24, R39.reuse, 0x2, R10 ;  /* 0x0000000227187825 */ /* 0x040fe400078e020a */
[----:B------:R-:W4:Y:S02]  /*4680*/  LDL.LU.64 R10, [R1+0xf8] ;  /* 0x0000f800010a7983 */ /* 0x000f240000300a00 */
[----:B------:R-:W-:-:S02]  /*4690*/  IMAD.WIDE R18, R39, 0x2, R28 ;  /* 0x0000000227127825 */ /* 0x000fc400078e021c */
[----:B------:R-:W5:Y:S02]  /*46a0*/  LDL.LU.64 R12, [R1+0xf0] ;  /* 0x0000f000010c7983 */ /* 0x000f640000300a00 */
[----:B------:R-:W-:Y:S02]  /*46b0*/  IMAD.MOV.U32 R97, RZ, RZ, R24 ;  /* 0x000000ffff617224 */ /* 0x000fe400078e0018 */
[----:B------:R-:W-:Y:S02]  /*46c0*/  IMAD.MOV.U32 R96, RZ, RZ, R25 ;  /* 0x000000ffff607224 */ /* 0x000fe400078e0019 */
[----:B------:R-:W-:Y:S02]  /*46d0*/  IMAD.MOV.U32 R31, RZ, RZ, R18 ;  /* 0x000000ffff1f7224 */ /* 0x000fe400078e0012 */
[----:B------:R-:W-:Y:S02]  /*46e0*/  IMAD.WIDE R24, R39, 0x2, R14 ;  /* 0x0000000227187825 */ /* 0x000fe400078e020e */
[----:B------:R-:W5:Y:S02]  /*46f0*/  LDL.LU.64 R14, [R1+0xe8] ;  /* 0x0000e800010e7983 */ /* 0x000f640000300a00 */
[----:B------:R-:W-:-:S02]  /*4700*/  IMAD.MOV.U32 R30, RZ, RZ, R26 ;  /* 0x000000ffff1e7224 */ /* 0x000fc400078e001a */
[----:B------:R-:W-:Y:S02]  /*4710*/  IMAD.MOV.U32 R18, RZ, RZ, R27 ;  /* 0x000000ffff127224 */ /* 0x000fe400078e001b */
[C---:B------:R-:W-:Y:S02]  /*4720*/  IMAD.WIDE R26, R39.reuse, 0x2, R4 ;  /* 0x00000002271a7825 */ /* 0x040fe400078e0204 */
[----:B------:R-:W5:Y:S02]  /*4730*/  LDL.LU.64 R4, [R1+0xe0] ;  /* 0x0000e00001047983 */ /* 0x000f640000300a00 */
[----:B------:R-:W-:Y:S02]  /*4740*/  IMAD.MOV.U32 R92, RZ, RZ, R24 ;  /* 0x000000ffff5c7224 */ /* 0x000fe400078e0018 */
[----:B------:R-:W-:Y:S02]  /*4750*/  IMAD.MOV.U32 R89, RZ, RZ, R25 ;  /* 0x000000ffff597224 */ /* 0x000fe400078e0019 */
[----:B------:R-:W-:-:S02]  /*4760*/  IMAD.WIDE R24, R39, 0x2, R2 ;  /* 0x0000000227187825 */ /* 0x000fc400078e0202 */
[----:B------:R-:W5:Y:S01]  /*4770*/  LDL.LU.64 R2, [R1+0xd8] ;  /* 0x0000d80001027983 */ /* 0x000f620000300a00 */
[----:B-1----:R-:W-:Y:S01]  /*4780*/  HMMA.16816.F32 R60, R76, R82, R60 ;  /* 0x000000524c3c723c */ /* 0x002fe2000000183c */
[----:B------:R-:W-:-:S07]  /*4790*/  UIADD3 UR6, UPT, UPT, UR6, -0x1, URZ ;  /* 0xffffffff06067890 */ /* 0x000fce000fffe0ff */
[C---:B------:R-:W-:Y:S08]  /*47a0*/  HMMA.16816.F32 R64, R76.reuse, R86, R64 ;  /* 0x000000564c40723c */ /* 0x040ff00000001840 */
[----:B------:R-:W-:Y:S01]  /*47b0*/  HMMA.16816.F32 R68, R76, R90, R68 ;  /* 0x0000005a4c44723c */ /* 0x000fe20000001844 */
[----:B------:R-:W-:-:S07]  /*47c0*/  IMAD.MOV.U32 R28, RZ, RZ, R26 ;  /* 0x000000ffff1c7224 */ /* 0x000fce00078e001a */
[----:B------:R-:W-:Y:S01]  /*47d0*/  HMMA.16816.F32 R76, R76, R94, R72 ;  /* 0x0000005e4c4c723c */ /* 0x000fe20000001848 */
[----:B------:R-:W-:-:S07]  /*47e0*/  IMAD.MOV.U32 R29, RZ, RZ, R27 ;  /* 0x000000ffff1d7224 */ /* 0x000fce00078e001b */
[----:B--2---:R-:W-:Y:S01]  /*47f0*/  HMMA.16816.F32 R40, R20, R82, R40 ;  /* 0x000000521428723c */ /* 0x004fe20000001828 */
[----:B------:R-:W-:-:S07]  /*4800*/  UISETP.NE.U32.AND UP0, UPT, UR6, URZ, UPT ;  /* 0x000000ff0600728c */ /* 0x000fce000bf05070 */
[C---:B------:R-:W-:Y:S08]  /*4810*/  HMMA.16816.F32 R44, R20.reuse, R86, R44 ;  /* 0x00000056142c723c */ /* 0x040ff0000000182c */
[C---:B------:R-:W-:Y:S08]  /*4820*/  HMMA.16816.F32 R48, R20.reuse, R90, R48 ;  /* 0x0000005a1430723c */ /* 0x040ff00000001830 */
[----:B------:R-:W-:Y:S01]  /*4830*/  HMMA.16816.F32 R52, R20, R94, R52 ;  /* 0x0000005e1434723c */ /* 0x000fe20000001834 */
[----:B------:R-:W-:-:S04]  /*4840*/  IMAD.WIDE R32, R39, 0x2, R124 ;  /* 0x0000000227207825 */ /* 0x000fc800078e027c */
[----:B------:R-:W-:Y:S02]  /*4850*/  IMAD.MOV.U32 R27, RZ, RZ, R24 ;  /* 0x000000ffff1b7224 */ /* 0x000fe400078e0018 */
[----:B------:R-:W-:Y:S02]  /*4860*/  IMAD.MOV.U32 R26, RZ, RZ, R25 ;  /* 0x000000ffff1a7224 */ /* 0x000fe400078e0019 */
[----:B------:R-:W-:-:S04]  /*4870*/  IMAD.WIDE R24, R39, 0x2, R120 ;  /* 0x0000000227187825 */ /* 0x000fc800078e0278 */
[----:B------:R-:W-:Y:S02]  /*4880*/  IMAD.MOV.U32 R125, RZ, RZ, R32 ;  /* 0x000000ffff7d7224 */ /* 0x000fe400078e0020 */
[----:B------:R-:W-:Y:S02]  /*4890*/  IMAD.MOV.U32 R124, RZ, RZ, R33 ;  /* 0x000000ffff7c7224 */ /* 0x000fe400078e0021 */
[----:B------:R-:W-:-:S04]  /*48a0*/  IMAD.WIDE R34, R39, 0x2, R118 ;  /* 0x0000000227227825 */ /* 0x000fc800078e0276 */
[----:B------:R-:W-:Y:S02]  /*48b0*/  IMAD.MOV.U32 R121, RZ, RZ, R24 ;  /* 0x000000ffff797224 */ /* 0x000fe400078e0018 */
[----:B------:R-:W-:Y:S02]  /*48c0*/  IMAD.MOV.U32 R120, RZ, RZ, R25 ;  /* 0x000000ffff787224 */ /* 0x000fe400078e0019 */
[----:B------:R-:W-:-:S04]  /*48d0*/  IMAD.WIDE R32, R39, 0x2, R116 ;  /* 0x0000000227207825 */ /* 0x000fc800078e0274 */
[----:B------:R-:W-:-:S04]  /*48e0*/  IMAD.WIDE R16, R39, 0x2, R16 ;  /* 0x0000000227107825 */ /* 0x000fc800078e0210 */
[----:B------:R-:W-:-:S04]  /*48f0*/  IMAD.WIDE R24, R39, 0x2, R114 ;  /* 0x0000000227187825 */ /* 0x000fc800078e0272 */
[----:B------:R-:W-:-:S04]  /*4900*/  IMAD.WIDE R6, R39, 0x2, R6 ;  /* 0x0000000227067825 */ /* 0x000fc800078e0206 */
[----:B0-----:R-:W-:Y:S02]  /*4910*/  IMAD.SHL.U32 R36, R36, 0x40, RZ ;  /* 0x0000004024247824 */ /* 0x001fe400078e00ff */
[----:B------:R-:W-:Y:S02]  /*4920*/  IMAD.MOV.U32 R119, RZ, RZ, R34 ;  /* 0x000000ffff777224 */ /* 0x000fe400078e0022 */
[----:B------:R-:W-:Y:S02]  /*4930*/  IMAD.MOV.U32 R118, RZ, RZ, R35 ;  /* 0x000000ffff767224 */ /* 0x000fe400078e0023 */
[----:B------:R-:W-:Y:S02]  /*4940*/  IMAD.MOV.U32 R117, RZ, RZ, R32 ;  /* 0x000000ffff757224 */ /* 0x000fe400078e0020 */
[----:B------:R-:W-:Y:S02]  /*4950*/  IMAD.MOV.U32 R116, RZ, RZ, R33 ;  /* 0x000000ffff747224 */ /* 0x000fe400078e0021 */
[----:B------:R-:W-:-:S02]  /*4960*/  IMAD.MOV.U32 R37, RZ, RZ, R16 ;  /* 0x000000ffff257224 */ /* 0x000fc400078e0010 */
[----:B------:R-:W-:Y:S02]  /*4970*/  IMAD.MOV.U32 R38, RZ, RZ, R17 ;  /* 0x000000ffff267224 */ /* 0x000fe400078e0011 */
[----:B------:R-:W-:Y:S01]  /*4980*/  IMAD.WIDE R122, R39, 0x2, R122 ;  /* 0x00000002277a7825 */ /* 0x000fe200078e027a */
[----:B------:R-:W-:-:S03]  /*4990*/  UIADD3 UR8, UPT, UPT, UR8, -0x40, URZ ;  /* 0xffffffc008087890 */ /* 0x000fc6000fffe0ff */
[----:B------:R-:W-:Y:S02]  /*49a0*/  IMAD.MOV.U32 R115, RZ, RZ, R24 ;  /* 0x000000ffff737224 */ /* 0x000fe400078e0018 */
[----:B------:R-:W-:Y:S02]  /*49b0*/  IMAD.MOV.U32 R114, RZ, RZ, R25 ;  /* 0x000000ffff727224 */ /* 0x000fe400078e0019 */
[----:B------:R-:W-:Y:S02]  /*49c0*/  IMAD.MOV.U32 R16, RZ, RZ, R6 ;  /* 0x000000ffff107224 */ /* 0x000fe400078e0006 */
[----:B------:R-:W-:Y:S02]  /*49d0*/  IMAD.MOV.U32 R33, RZ, RZ, R7 ;  /* 0x000000ffff217224 */ /* 0x000fe400078e0007 */
[----:B---3--:R-:W-:-:S04]  /*49e0*/  IMAD.WIDE R8, R39, 0x2, R8 ;  /* 0x0000000227087825 */ /* 0x008fc800078e0208 */
[----:B------:R-:W-:Y:S02]  /*49f0*/  IMAD.MOV.U32 R17, RZ, RZ, R8 ;  /* 0x000000ffff117224 */ /* 0x000fe400078e0008 */
[----:B------:R-:W-:Y:S02]  /*4a00*/  IMAD.MOV.U32 R32, RZ, RZ, R9 ;  /* 0x000000ffff207224 */ /* 0x000fe400078e0009 */
[----:B----4-:R-:W-:-:S04]  /*4a10*/  IMAD.WIDE R10, R39, 0x2, R10 ;  /* 0x00000002270a7825 */ /* 0x010fc800078e020a */
[----:B------:R-:W-:Y:S02]  /*4a20*/  IMAD.MOV.U32 R34, RZ, RZ, R10 ;  /* 0x000000ffff227224 */ /* 0x000fe400078e000a */
[----:B------:R-:W-:Y:S02]  /*4a30*/  IMAD.MOV.U32 R35, RZ, RZ, R11 ;  /* 0x000000ffff237224 */ /* 0x000fe400078e000b */
[----:B-----5:R-:W-:-:S04]  /*4a40*/  IMAD.WIDE R12, R39, 0x2, R12 ;  /* 0x00000002270c7825 */ /* 0x020fc800078e020c */
[----:B------:R-:W-:-:S04]  /*4a50*/  IMAD.WIDE R14, R39, 0x2, R14 ;  /* 0x00000002270e7825 */ /* 0x000fc800078e020e */
[----:B------:R-:W-:-:S04]  /*4a60*/  IMAD.WIDE R4, R39, 0x2, R4 ;  /* 0x0000000227047825 */ /* 0x000fc800078e0204 */
[----:B------:R-:W-:Y:S02]  /*4a70*/  IMAD.MOV.U32 R10, RZ, RZ, R4 ;  /* 0x000000ffff0a7224 */ /* 0x000fe400078e0004 */
[----:B------:R-:W-:Y:S02]  /*4a80*/  IMAD.MOV.U32 R11, RZ, RZ, R5 ;  /* 0x000000ffff0b7224 */ /* 0x000fe400078e0005 */
[----:B------:R-:W-:Y:S01]  /*4a90*/  IMAD.WIDE R2, R36, 0x2, R2 ;  /* 0x0000000224027825 */ /* 0x000fe200078e0202 */
[----:B------:R-:W-:Y:S06]  /*4aa0*/  BRA.U UP0, `(.L_x_2) ;  /* 0xffffffe100ac7547 */ /* 0x000fec000b83ffff */
[----:B------:R-:W-:Y:S02]  /*4ab0*/  F2FP.F16.F32.PACK_AB R10, R47, R43 ;  /* 0x0000002b2f0a723e */ /* 0x000fe400000000ff */
[----:B------:R-:W-:Y:S02]  /*4ac0*/  F2FP.F16.F32.PACK_AB R12, R67, R63 ;  /* 0x0000003f430c723e */ /* 0x000fe400000000ff */
[----:B------:R-:W-:Y:S02]  /*4ad0*/  F2FP.F16.F32.PACK_AB R6, R45, R41 ;  /* 0x000000292d06723e */ /* 0x000fe400000000ff */
[----:B------:R-:W-:Y:S02]  /*4ae0*/  F2FP.F16.F32.PACK_AB R2, R65, R61 ;  /* 0x0000003d4102723e */ /* 0x000fe400000000ff */
[----:B------:R-:W-:Y:S02]  /*4af0*/  F2FP.F16.F32.PACK_AB R11, R55, R51 ;  /* 0x00000033370b723e */ /* 0x000fe400000000ff */
[----:B------:R-:W-:-:S02]  /*4b00*/  F2FP.F16.F32.PACK_AB R43, R54, R50 ;  /* 0x00000032362b723e */ /* 0x000fc400000000ff */
        /* <DEDUP_REMOVED lines=9> */
[----:B------:R-:W-:-:S07]  /*4ba0*/  F2FP.F16.F32.PACK_AB R60, R64, R60 ;  /* 0x0000003c403c723e */ /* 0x000fce00000000ff */
.L_x_1:
[----:B-1----:R-:W2:Y:S01]  /*4bb0*/  LDL.LU R0, [R1+0xd0] ;  /* 0x0000d00001007983 */ /* 0x002ea20000300800 */
[----:B------:R-:W1:Y:S01]  /*4bc0*/  S2UR UR5, SR_CgaCtaId ;  /* 0x00000000000579c3 */ /* 0x000e620000008800 */
[----:B------:R-:W3:Y:S01]  /*4bd0*/  S2R R8, SR_TID.X ;  /* 0x0000000000087919 */ /* 0x000ee20000002100 */
[----:B------:R-:W-:Y:S01]  /*4be0*/  UMOV UR4, 0x400 ;  /* 0x0000040000047882 */ /* 0x000fe20000000000 */
[----:B------:R-:W4:Y:S01]  /*4bf0*/  LDCU.128 UR12, c[0x0][0x390] ;  /* 0x00007200ff0c77ac */ /* 0x000f220008000c00 */
[----:B------:R-:W4:Y:S04]  /*4c00*/  LDL.LU R19, [R1+0x6c] ;  /* 0x00006c0001137983 */ /* 0x000f280000300800 */
[----:B------:R-:W5:Y:S04]  /*4c10*/  LDL.LU R18, [R1+0xcc] ;  /* 0x0000cc0001127983 */ /* 0x000f680000300800 */
[----:B------:R-:W4:Y:S04]  /*4c20*/  LDL.LU R17, [R1+0x30] ;  /* 0x0000300001117983 */ /* 0x000f280000300800 */
[----:B------:R-:W4:Y:S04]  /*4c30*/  LDL.LU R16, [R1+0x68] ;  /* 0x0000680001107983 */ /* 0x000f280000300800 */
[----:B------:R-:W4:Y:S04]  /*4c40*/  LDL.LU R15, [R1+0x64] ;  /* 0x00006400010f7983 */ /* 0x000f280000300800 */
[----:B------:R-:W4:Y:S04]  /*4c50*/  LDL.LU R26, [R1+0x60] ;  /* 0x00006000011a7983 */ /* 0x000f280000300800 */
[----:B0-----:R-:W4:Y:S04]  /*4c60*/  LDL.LU R29, [R1+0x5c] ;  /* 0x00005c00011d7983 */ /* 0x001f280000300800 */
[----:B------:R-:W4:Y:S04]  /*4c70*/  LDL.LU R30, [R1+0x58] ;  /* 0x00005800011e7983 */ /* 0x000f280000300800 */
[----:B------:R-:W4:Y:S04]  /*4c80*/  LDL.LU R38, [R1+0x54] ;  /* 0x0000540001267983 */ /* 0x000f280000300800 */
[----:B------:R-:W4:Y:S04]  /*4c90*/  LDL.LU R34, [R1+0x50] ;  /* 0x0000500001227983 */ /* 0x000f280000300800 */
[----:B------:R-:W4:Y:S04]  /*4ca0*/  LDL.LU R37, [R1+0xc8] ;  /* 0x0000c80001257983 */ /* 0x000f280000300800 */
[----:B------:R-:W4:Y:S04]  /*4cb0*/  LDL.LU R33, [R1+0xc4] ;  /* 0x0000c40001217983 */ /* 0x000f280000300800 */
[----:B------:R-:W4:Y:S01]  /*4cc0*/  LDL.LU R32, [R1+0xc0] ;  /* 0x0000c00001207983 */ /* 0x000f220000300800 */
[----:B---3--:R-:W-:-:S02]  /*4cd0*/  LOP3.LUT R5, R8, 0xc, RZ, 0xc0, !PT ;  /* 0x0000000c08057812 */ /* 0x008fc400078ec0ff */
[----:B------:R-:W-:Y:S01]  /*4ce0*/  SHF.R.S32.HI R14, RZ, 0x4, R8 ;  /* 0x00000004ff0e7819 */ /* 0x000fe20000011408 */
[----:B-1----:R-:W-:Y:S01]  /*4cf0*/  ULEA UR4, UR5, UR4, 0x18 ;  /* 0x0000000405047291 */ /* 0x002fe2000f8ec0ff */
[----:B------:R-:W-:Y:S01]  /*4d00*/  IMAD.SHL.U32 R4, R8, 0x8, RZ ;  /* 0x0000000808047824 */ /* 0x000fe200078e00ff */
[----:B------:R-:W0:Y:S01]  /*4d10*/  LDCU UR5, c[0x0][0x3b4] ;  /* 0x00007680ff0577ac */ /* 0x000e220008000800 */
[----:B------:R-:W3:Y:S03]  /*4d20*/  LDL.LU R36, [R1+0xbc] ;  /* 0x0000bc0001247983 */ /* 0x000ee60000300800 */
[----:B------:R-:W-:Y:S01]  /*4d30*/  LOP3.LUT R4, R4, 0x3f8, RZ, 0xc0, !PT ;  /* 0x000003f804047812 */ /* 0x000fe200078ec0ff */
[----:B------:R-:W3:Y:S01]  /*4d40*/  LDL.LU R35, [R1+0xb8] ;  /* 0x0000b80001237983 */ /* 0x000ee20000300800 */
[----:B------:R-:W-:Y:S01]  /*4d50*/  BAR.SYNC.DEFER_BLOCKING 0x0 ;  /* 0x0000000000007b1d */ /* 0x000fe20000010000 */
[----:B--2---:R-:W-:-:S05]  /*4d60*/  LOP3.LUT R0, R0, 0x1c60, RZ, 0xc0, !PT ;  /* 0x00001c6000007812 */ /* 0x004fca00078ec0ff */
[----:B------:R-:W-:Y:S01]  /*4d70*/  IMAD R9, R5, 0x2, R0 ;  /* 0x0000000205097824 */ /* 0x000fe200078e0200 */
[----:B------:R-:W-:-:S04]  /*4d80*/  SGXT R0, R14, 0x1 ;  /* 0x000000010e00781a */ /* 0x000fc80000000200 */
[----:B------:R-:W-:Y:S02]  /*4d90*/  LOP3.LUT R9, R9, 0x2020, R0, 0x78, !PT ;  /* 0x0000202009097812 */ /* 0x000fe400078e7800 */
[----:B------:R-:W-:-:S04]  /*4da0*/  SHF.R.U32.HI R0, RZ, 0x1, R8 ;  /* 0x00000001ff007819 */ /* 0x000fc80000011608 */
[----:B------:R-:W-:Y:S01]  /*4db0*/  LOP3.LUT R9, R9, 0x80, R0, 0xf8, !PT ;  /* 0x0000008009097812 */ /* 0x000fe200078ef800 */
[----:B------:R-:W-:Y:S01]  /*4dc0*/  IMAD R5, R5, 0x800, R4 ;  /* 0x0000080005057824 */ /* 0x000fe200078e0204 */
[----:B------:R-:W1:Y:S02]  /*4dd0*/  LDC R0, c[0x0][0x3b8] ;  /* 0x0000ee00ff007b82 */ /* 0x000e640000000800 */
[----:B------:R-:W-:Y:S01]  /*4de0*/  LOP3.LUT R14, R9, 0x40, RZ, 0x3c, !PT ;  /* 0x00000040090e7812 */ /* 0x000fe200078e3cff */
[----:B------:R-:W-:Y:S04]  /*4df0*/  STS.64 [R9+UR4], R60 ;  /* 0x0000003c09007988 */ /* 0x000fe80008000a04 */
[----:B------:R-:W-:Y:S04]  /*4e00*/  STS.64 [R9+UR4+0x200], R2 ;  /* 0x0002000209007988 */ /* 0x000fe80008000a04 */
[----:B------:R-:W-:Y:S04]  /*4e10*/  STS.64 [R9+UR4+0x100], R40 ;  /* 0x0001002809007988 */ /* 0x000fe80008000a04 */
[----:B------:R-:W-:Y:S04]  /*4e20*/  STS.64 [R9+UR4+0x300], R6 ;  /* 0x0003000609007988 */ /* 0x000fe80008000a04 */
[----:B------:R-:W-:Y:S04]  /*4e30*/  STS.64 [R14+UR4+0x4000], R62 ;  /* 0x0040003e0e007988 */ /* 0x000fe80008000a04 */
[----:B------:R-:W-:Y:S04]  /*4e40*/  STS.64 [R14+UR4+0x4200], R12 ;  /* 0x0042000c0e007988 */ /* 0x000fe80008000a04 */
[----:B------:R-:W-:Y:S04]  /*4e50*/  STS.64 [R14+UR4+0x4100], R42 ;  /* 0x0041002a0e007988 */ /* 0x000fe80008000a04 */
[----:B------:R2:W-:Y:S01]  /*4e60*/  STS.64 [R14+UR4+0x4300], R10 ;  /* 0x0043000a0e007988 */ /* 0x0005e20008000a04 */
[----:B------:R-:W-:-:S04]  /*4e70*/  SHF.R.U32.HI R4, RZ, 0x2, R8 ;  /* 0x00000002ff047819 */ /* 0x000fc80000011608 */
[----:B------:R-:W-:Y:S01]  /*4e80*/  LOP3.LUT R28, R5, 0x60, R4, 0x78, !PT ;  /* 0x00000060051c7812 */ /* 0x000fe200078e7804 */
[----:B------:R-:W-:Y:S01]  /*4e90*/  BAR.SYNC.DEFER_BLOCKING 0x0 ;  /* 0x0000000000007b1d */ /* 0x000fe20000010000 */
[C---:B----4-:R-:W-:Y:S01]  /*4ea0*/  ISETP.GE.AND P0, PT, R19.reuse, UR14, PT ;  /* 0x0000000e13007c0c */ /* 0x050fe2000bf06270 */
[----:B0-----:R-:W-:-:S04]  /*4eb0*/  IMAD R19, R19, UR5, RZ ;  /* 0x0000000513137c24 */ /* 0x001fc8000f8e02ff */
[----:B------:R-:W0:Y:S04]  /*4ec0*/  LDS.64 R4, [R28+UR4] ;  /* 0x000000041c047984 */ /* 0x000e280008000a00 */
[----:B------:R-:W4:Y:S04]  /*4ed0*/  LDS.64 R2, [R28+UR4+0x400] ;  /* 0x000400041c027984 */ /* 0x000f280008000a00 */
[----:B------:R-:W3:Y:S04]  /*4ee0*/  LDS.64 R8, [R28+UR4+0x800] ;  /* 0x000800041c087984 */ /* 0x000ee80008000a00 */
[----:B------:R-:W3:Y:S04]  /*4ef0*/  LDS.64 R6, [R28+UR4+0xc00] ;  /* 0x000c00041c067984 */ /* 0x000ee80008000a00 */
[----:B------:R-:W3:Y:S01]  /*4f00*/  LDS.64 R10, [R28+UR4+0x1000] ;  /* 0x001000041c0a7984 */ /* 0x000ee20008000a00 */
[----:B-----5:R-:W-:Y:S01]  /*4f10*/  ISETP.LT.AND P3, PT, R18, UR15, !P0 ;  /* 0x0000000f12007c0c */ /* 0x020fe2000c761270 */
[CC--:B-1----:R-:W-:Y:S01]  /*4f20*/  IMAD R31, R17.reuse, R0.reuse, RZ ;  /* 0x00000000111f7224 */ /* 0x0c2fe200078e02ff */
[----:B------:R-:W-:Y:S01]  /*4f30*/  ISETP.LT.AND P4, PT, R17, UR15, !P0 ;  /* 0x0000000f11007c0c */ /* 0x000fe2000c781270 */
[C---:B--2---:R-:W-:Y:S01]  /*4f40*/  IMAD R14, R16.reuse, R0, RZ ;  /* 0x00000000100e7224 */ /* 0x044fe200078e02ff */
[----:B------:R-:W-:Y:S01]  /*4f50*/  LEA R18, P1, R19, UR12, 0x1 ;  /* 0x0000000c13127c11 */ /* 0x000fe2000f8208ff */
[----:B------:R-:W1:Y:S01]  /*4f60*/  LDS.64 R12, [R28+UR4+0x1400] ;  /* 0x001400041c0c7984 */ /* 0x000e620008000a00 */
[----:B------:R-:W-:-:S02]  /*4f70*/  ISETP.LT.AND P2, PT, R16, UR15, !P0 ;  /* 0x0000000f10007c0c */ /* 0x000fc4000c741270 */
[----:B------:R-:W-:Y:S01]  /*4f80*/  LEA.HI.X.SX32 R19, R19, UR13, 0x1, P1 ;  /* 0x0000000d13137c11 */ /* 0x000fe200088f0eff */
[----:B------:R-:W2:Y:S01]  /*4f90*/  LDS.64 R16, [R28+UR4+0x1800] ;  /* 0x001800041c107984 */ /* 0x000ea20008000a00 */
[CC--:B------:R-:W-:Y:S02]  /*4fa0*/  LEA R20, P6, R31.reuse, R18.reuse, 0x1 ;  /* 0x000000121f147211 */ /* 0x0c0fe400078c08ff */
[C---:B------:R-:W-:Y:S02]  /*4fb0*/  LEA R22, P5, R14.reuse, R18, 0x1 ;  /* 0x000000120e167211 */ /* 0x040fe400078a08ff */
[-C--:B------:R-:W-:Y:S02]  /*4fc0*/  LEA.HI.X.SX32 R21, R31, R19.reuse, 0x1, P6 ;  /* 0x000000131f157211 */ /* 0x080fe400030f0eff */
[----:B------:R-:W-:Y:S01]  /*4fd0*/  LEA.HI.X.SX32 R23, R14, R19, 0x1, P5 ;  /* 0x000000130e177211 */ /* 0x000fe200028f0eff */
[CC--:B------:R-:W-:Y:S01]  /*4fe0*/  IMAD R27, R26.reuse, R0.reuse, RZ ;  /* 0x000000001a1b7224 */ /* 0x0c0fe200078e02ff */
[C---:B------:R-:W-:Y:S01]  /*4ff0*/  ISETP.LT.AND P1, PT, R15.reuse, UR15, !P0 ;  /* 0x0000000f0f007c0c */ /* 0x040fe2000c721270 */
[----:B------:R-:W-:Y:S01]  /*5000*/  IMAD R25, R15, R0, RZ ;  /* 0x000000000f197224 */ /* 0x000fe200078e02ff */
[----:B------:R-:W-:Y:S01]  /*5010*/  ISETP.LT.AND P5, PT, R26, UR15, !P0 ;  /* 0x0000000f1a007c0c */ /* 0x000fe2000c7a1270 */
[----:B------:R-:W5:Y:S04]  /*5020*/  LDS.64 R14, [R28+UR4+0x1c00] ;  /* 0x001c00041c0e7984 */ /* 0x000f680008000a00 */
[----:B0-----:R0:W-:Y:S01]  /*5030*/  @P4 STG.E.U16 desc[UR10][R20.64], R4 ;  /* 0x0000000414004986 */ /* 0x0011e2000c10150a */
[----:B------:R-:W-:-:S03]  /*5040*/  LEA R26, P4, R27, R18, 0x1 ;  /* 0x000000121b1a7211 */ /* 0x000fc600078808ff */
[----:B----4-:R4:W-:Y:S01]  /*5050*/  @P2 STG.E.U16 desc[UR10][R22.64], R2 ;  /* 0x0000000216002986 */ /* 0x0109e2000c10150a */
[C---:B------:R-:W-:Y:S01]  /*5060*/  ISETP.LT.AND P2, PT, R29.reuse, UR15, !P0 ;  /* 0x0000000f1d007c0c */ /* 0x040fe2000c741270 */
[----:B------:R-:W-:Y:S01]  /*5070*/  IMAD R29, R29, R0, RZ ;  /* 0x000000001d1d7224 */ /* 0x000fe200078e02ff */
[-C--:B------:R-:W-:Y:S02]  /*5080*/  LEA R24, P6, R25, R18.reuse, 0x1 ;  /* 0x0000001219187211 */ /* 0x080fe400078c08ff */
[-C--:B------:R-:W-:Y:S02]  /*5090*/  LEA.HI.X.SX32 R27, R27, R19.reuse, 0x1, P4 ;  /* 0x000000131b1b7211 */ /* 0x080fe400020f0eff */
[----:B0-----:R-:W-:Y:S02]  /*50a0*/  LEA R20, P4, R29, R18, 0x1 ;  /* 0x000000121d147211 */ /* 0x001fe400078808ff */
[-C--:B------:R-:W-:Y:S02]  /*50b0*/  LEA.HI.X.SX32 R25, R25, R19.reuse, 0x1, P6 ;  /* 0x0000001319197211 */ /* 0x080fe400030f0eff */
[----:B------:R-:W-:Y:S01]  /*50c0*/  LEA.HI.X.SX32 R21, R29, R19, 0x1, P4 ;  /* 0x000000131d157211 */ /* 0x000fe200020f0eff */
[----:B----4-:R-:W-:-:S02]  /*50d0*/  IMAD R23, R38, R0, RZ ;  /* 0x0000000026177224 */ /* 0x010fc400078e02ff */
[----:B---3--:R0:W-:Y:S01]  /*50e0*/  @P1 STG.E.U16 desc[UR10][R24.64], R8 ;  /* 0x0000000818001986 */ /* 0x0081e2000c10150a */
[C---:B------:R-:W-:Y:S01]  /*50f0*/  ISETP.LT.AND P1, PT, R30.reuse, UR15, !P0 ;  /* 0x0000000f1e007c0c */ /* 0x040fe2000c721270 */
[----:B------:R-:W-:Y:S02]  /*5100*/  IMAD R30, R30, R0, RZ ;  /* 0x000000001e1e7224 */ /* 0x000fe400078e02ff */
[----:B------:R-:W-:Y:S01]  /*5110*/  @P5 STG.E.U16 desc[UR10][R26.64], R6 ;  /* 0x000000061a005986 */ /* 0x000fe2000c10150a */
[----:B------:R-:W-:-:S03]  /*5120*/  ISETP.LT.AND P5, PT, R38, UR15, !P0 ;  /* 0x0000000f26007c0c */ /* 0x000fc6000c7a1270 */
[----:B------:R3:W-:Y:S01]  /*5130*/  @P2 STG.E.U16 desc[UR10][R20.64], R10 ;  /* 0x0000000a14002986 */ /* 0x0007e2000c10150a */
[CC--:B------:R-:W-:Y:S02]  /*5140*/  LEA R22, P2, R23.reuse, R18.reuse, 0x1 ;  /* 0x0000001217167211 */ /* 0x0c0fe400078408ff */
[----:B------:R-:W-:Y:S01]  /*5150*/  LEA R28, P6, R30, R18, 0x1 ;  /* 0x000000121e1c7211 */ /* 0x000fe200078c08ff */
[C---:B0-----:R-:W-:Y:S01]  /*5160*/  IMAD R25, R34.reuse, R0, RZ ;  /* 0x0000000022197224 */ /* 0x041fe200078e02ff */
[----:B------:R-:W-:Y:S02]  /*5170*/  ISETP.LT.AND P4, PT, R34, UR15, !P0 ;  /* 0x0000000f22007c0c */ /* 0x000fe4000c781270 */
[----:B------:R-:W-:Y:S01]  /*5180*/  LEA.HI.X.SX32 R23, R23, R19, 0x1, P2 ;  /* 0x0000001317177211 */ /* 0x000fe200010f0eff */
[----:B------:R-:W4:Y:S01]  /*5190*/  LDL.LU R34, [R1+0xb4] ;  /* 0x0000b40001227983 */ /* 0x000f220000300800 */
[----:B------:R-:W-:-:S03]  /*51a0*/  ISETP.LT.AND P2, PT, R33, UR15, !P0 ;  /* 0x0000000f21007c0c */ /* 0x000fc6000c741270 */
[----:B------:R-:W4:Y:S01]  /*51b0*/  LDL.LU R33, [R1+0xb0] ;  /* 0x0000b00001217983 */ /* 0x000f220000300800 */
[----:B------:R-:W-:Y:S01]  /*51c0*/  LEA.HI.X.SX32 R29, R30, R19, 0x1, P6 ;  /* 0x000000131e1d7211 */ /* 0x000fe200030f0eff */
[----:B------:R-:W-:Y:S01]  /*51d0*/  IMAD R31, R0, 0x40, R31 ;  /* 0x00000040001f7824 */ /* 0x000fe200078e021f */
[----:B------:R-:W-:-:S03]  /*51e0*/  LEA R24, P6, R25, R18, 0x1 ;  /* 0x0000001219187211 */ /* 0x000fc600078c08ff */
[----:B-1----:R0:W-:Y:S01]  /*51f0*/  @P1 STG.E.U16 desc[UR10][R28.64], R12 ;  /* 0x0000000c1c001986 */ /* 0x0021e2000c10150a */
[-C--:B------:R-:W-:Y:S02]  /*5200*/  LEA.HI.X.SX32 R25, R25, R19.reuse, 0x1, P6 ;  /* 0x0000001319197211 */ /* 0x080fe400030f0eff */
[C---:B---3--:R-:W-:Y:S01]  /*5210*/  LEA R20, P6, R31.reuse, R18, 0x1 ;  /* 0x000000121f147211 */ /* 0x048fe200078c08ff */
[----:B--2---:R1:W-:Y:S01]  /*5220*/  @P5 STG.E.U16 desc[UR10][R22.64], R16 ;  /* 0x0000001016005986 */ /* 0x0043e2000c10150a */
[----:B------:R-:W-:Y:S01]  /*5230*/  ISETP.LT.AND P5, PT, R32, UR15, !P0 ;  /* 0x0000000f20007c0c */ /* 0x000fe2000c7a1270 */
[----:B------:R-:W-:Y:S02]  /*5240*/  IMAD R27, R0, 0x8, R31 ;  /* 0x00000008001b7824 */ /* 0x000fe400078e021f */
[----:B------:R-:W2:Y:S01]  /*5250*/  LDL.LU R32, [R1+0xac] ;  /* 0x0000ac0001207983 */ /* 0x000ea20000300800 */
[----:B------:R-:W-:-:S03]  /*5260*/  LEA.HI.X.SX32 R21, R31, R19, 0x1, P6 ;  /* 0x000000131f157211 */ /* 0x000fc600030f0eff */
[----:B------:R-:W3:Y:S01]  /*5270*/  LDL.LU R30, [R1+0xa8] ;  /* 0x0000a800011e7983 */ /* 0x000ee20000300800 */
[----:B0-----:R-:W-:-:S03]  /*5280*/  PRMT R12, R6, 0x7632, R12 ;  /* 0x00007632060c7816 */ /* 0x001fc6000000000c */
[----:B------:R-:W3:Y:S04]  /*5290*/  LDL.LU R28, [R1+0xa4] ;  /* 0x0000a400011c7983 */ /* 0x000ee80000300800 */
[----:B------:R-:W3:Y:S04]  /*52a0*/  LDL.LU R31, [R1+0xa0] ;  /* 0x0000a000011f7983 */ /* 0x000ee80000300800 */
[----:B------:R-:W3:Y:S01]  /*52b0*/  LDL.LU R6, [R1+0x9c] ;  /* 0x00009c0001067983 */ /* 0x000ee20000300800 */
[----:B------:R-:W-:Y:S01]  /*52c0*/  IMAD R29, R0, 0x8, R27 ;  /* 0x00000008001d7824 */ /* 0x000fe200078e021b */
[----:B------:R-:W-:-:S02]  /*52d0*/  LEA R26, P6, R27, R18, 0x1 ;  /* 0x000000121b1a7211 */ /* 0x000fc400078c08ff */
[----:B-----5:R0:W-:Y:S01]  /*52e0*/  @P4 STG.E.U16 desc[UR10][R24.64], R14 ;  /* 0x0000000e18004986 */ /* 0x0201e2000c10150a */
[----:B------:R-:W-:Y:S02]  /*52f0*/  PRMT R10, R4, 0x7632, R10 ;  /* 0x00007632040a7816 */ /* 0x000fe4000000000a */
[-C--:B------:R-:W-:Y:S01]  /*5300*/  LEA.HI.X.SX32 R27, R27, R19.reuse, 0x1, P6 ;  /* 0x000000131b1b7211 */ /* 0x080fe200030f0eff */
[----:B------:R-:W5:Y:S01]  /*5310*/  LDL.LU R4, [R1+0x98] ;  /* 0x0000980001047983 */ /* 0x000f620000300800 */
[----:B------:R-:W-:Y:S02]  /*5320*/  ISETP.LT.AND P1, PT, R37, UR15, !P0 ;  /* 0x0000000f25007c0c */ /* 0x000fe4000c721270 */
[C---:B-1----:R-:W-:Y:S01]  /*5330*/  LEA R22, P6, R29.reuse, R18, 0x1 ;  /* 0x000000121d167211 */ /* 0x042fe200078c08ff */
[----:B------:R1:W-:Y:S01]  /*5340*/  @P3 STG.E.U16 desc[UR10][R20.64], R10 ;  /* 0x0000000a14003986 */ /* 0x0003e2000c10150a */
[----:B0-----:R-:W-:Y:S02]  /*5350*/  IMAD R25, R0, 0x8, R29 ;  /* 0x0000000800197824 */ /* 0x001fe400078e021d */
[----:B------:R-:W-:-:S03]  /*5360*/  LEA.HI.X.SX32 R23, R29, R19, 0x1, P6 ;  /* 0x000000131d177211 */ /* 0x000fc600030f0eff */
[CC--:B------:R-:W-:Y:S01]  /*5370*/  LEA R24, P6, R25.reuse, R18.reuse, 0x1 ;  /* 0x0000001219187211 */ /* 0x0c0fe200078c08ff */
[----:B-1----:R-:W-:Y:S01]  /*5380*/  IMAD R21, R0, 0x8, R25 ;  /* 0x0000000800157824 */ /* 0x002fe200078e0219 */
[----:B------:R-:W-:Y:S02]  /*5390*/  PRMT R2, R2, 0x7632, R2 ;  /* 0x0000763202027816 */ /* 0x000fe40000000002 */
[----:B------:R-:W-:Y:S01]  /*53a0*/  PRMT R8, R8, 0x7632, R8 ;  /* 0x0000763208087816 */ /* 0x000fe20000000008 */
[----:B------:R-:W-:Y:S01]  /*53b0*/  IMAD R29, R0, 0x8, R21 ;  /* 0x00000008001d7824 */ /* 0x000fe200078e0215 */
[-C--:B------:R-:W-:Y:S02]  /*53c0*/  LEA.HI.X.SX32 R25, R25, R19.reuse, 0x1, P6 ;  /* 0x0000001319197211 */ /* 0x080fe400030f0eff */
[C---:B------:R-:W-:Y:S01]  /*53d0*/  LEA R20, P6, R21.reuse, R18, 0x1 ;  /* 0x0000001215147211 */ /* 0x040fe200078c08ff */
[----:B------:R0:W-:Y:S03]  /*53e0*/  @P1 STG.E.U16 desc[UR10][R26.64], R2 ;  /* 0x000000021a001986 */ /* 0x0001e6000c10150a */
[----:B------:R-:W-:Y:S01]  /*53f0*/  LEA.HI.X.SX32 R21, R21, R19, 0x1, P6 ;  /* 0x0000001315157211 */ /* 0x000fe200030f0eff */
[----:B------:R1:W-:Y:S01]  /*5400*/  @P2 STG.E.U16 desc[UR10][R22.64], R8 ;  /* 0x0000000816002986 */ /* 0x0003e2000c10150a */
[----:B------:R-:W-:-:S02]  /*5410*/  ISETP.LT.AND P4, PT, R36, UR15, !P0 ;  /* 0x0000000f24007c0c */ /* 0x000fc4000c781270 */
[----:B------:R-:W-:Y:S01]  /*5420*/  ISETP.LT.AND P3, PT, R35, UR15, !P0 ;  /* 0x0000000f23007c0c */ /* 0x000fe2000c761270 */
[----:B------:R1:W-:Y:S01]  /*5430*/  @P5 STG.E.U16 desc[UR10][R24.64], R12 ;  /* 0x0000000c18005986 */ /* 0x0003e2000c10150a */
[----:B0-----:R-:W-:Y:S01]  /*5440*/  LEA R26, P6, R29, R18, 0x1 ;  /* 0x000000121d1a7211 */ /* 0x001fe200078c08ff */
[----:B-1----:R-:W-:-:S03]  /*5450*/  IMAD R23, R0, 0x8, R29 ;  /* 0x0000000800177824 */ /* 0x002fc600078e021d */
[-C--:B------:R-:W-:Y:S01]  /*5460*/  LEA.HI.X.SX32 R27, R29, R19.reuse, 0x1, P6 ;  /* 0x000000131d1b7211 */ /* 0x080fe200030f0eff */
[----:B------:R-:W-:Y:S01]  /*5470*/  IMAD R25, R0, 0x8, R23 ;  /* 0x0000000800197824 */ /* 0x000fe200078e0217 */
[CC--:B------:R-:W-:Y:S02]  /*5480*/  LEA R22, P6, R23.reuse, R18.reuse, 0x1 ;  /* 0x0000001217167211 */ /* 0x0c0fe400078c08ff */
[----:B------:R-:W-:Y:S02]  /*5490*/  PRMT R10, R10, 0x7632, R10 ;  /* 0x000076320a0a7816 */ /* 0x000fe4000000000a */
[----:B------:R-:W-:Y:S02]  /*54a0*/  LEA.HI.X.SX32 R23, R23, R19, 0x1, P6 ;  /* 0x0000001317177211 */ /* 0x000fe400030f0eff */
[----:B------:R-:W-:Y:S01]  /*54b0*/  LEA R24, P6, R25, R18, 0x1 ;  /* 0x0000001219187211 */ /* 0x000fe200078c08ff */
[----:B------:R-:W-:Y:S01]  /*54c0*/  IMAD R29, R0, 0x8, R25 ;  /* 0x00000008001d7824 */ /* 0x000fe200078e0219 */
[----:B------:R-:W-:-:S02]  /*54d0*/  PRMT R2, R12, 0x7632, R2 ;  /* 0x000076320c027816 */ /* 0x000fc40000000002 */
[----:B------:R-:W-:Y:S02]  /*54e0*/  PRMT R16, R16, 0x7632, R16 ;  /* 0x0000763210107816 */ /* 0x000fe40000000010 */
[----:B------:R-:W-:Y:S02]  /*54f0*/  LEA.HI.X.SX32 R25, R25, R19, 0x1, P6 ;  /* 0x0000001319197211 */ /* 0x000fe400030f0eff */
[----:B------:R-:W-:Y:S01]  /*5500*/  PRMT R12, R14, 0x7632, R12 ;  /* 0x000076320e0c7816 */ /* 0x000fe2000000000c */
[----:B------:R0:W-:Y:S04]  /*5510*/  @P4 STG.E.U16 desc[UR10][R20.64], R10 ;  /* 0x0000000a14004986 */ /* 0x0001e8000c10150a */
[----:B------:R1:W-:Y:S01]  /*5520*/  @P3 STG.E.U16 desc[UR10][R26.64], R2 ;  /* 0x000000021a003986 */ /* 0x0003e2000c10150a */
[----:B----4-:R-:W-:-:S02]  /*5530*/  ISETP.LT.AND P1, PT, R34, UR15, !P0 ;  /* 0x0000000f22007c0c */ /* 0x010fc4000c721270 */
[----:B------:R-:W-:-:S11]  /*5540*/  ISETP.LT.AND P2, PT, R33, UR15, !P0 ;  /* 0x0000000f21007c0c */ /* 0x000fd6000c741270 */
[----:B------:R4:W-:Y:S01]  /*5550*/  @P1 STG.E.U16 desc[UR10][R22.64], R16 ;  /* 0x0000001016001986 */ /* 0x0009e2000c10150a */
[----:B--2---:R-:W-:-:S03]  /*5560*/  ISETP.LT.AND P5, PT, R32, UR15, !P0 ;  /* 0x0000000f20007c0c */ /* 0x004fc6000c7a1270 */
[----:B------:R-:W2:Y:S01]  /*5570*/  LDL.LU R32, [R1+0x94] ;  /* 0x0000940001207983 */ /* 0x000ea20000300800 */
[----:B---3--:R-:W-:-:S03]  /*5580*/  ISETP.LT.AND P4, PT, R30, UR15, !P0 ;  /* 0x0000000f1e007c0c */ /* 0x008fc6000c781270 */
[----:B------:R-:W3:Y:S01]  /*5590*/  LDL.LU R30, [R1+0x90] ;  /* 0x00009000011e7983 */ /* 0x000ee20000300800 */
[----:B------:R-:W-:-:S03]  /*55a0*/  ISETP.LT.AND P3, PT, R28, UR15, !P0 ;  /* 0x0000000f1c007c0c */ /* 0x000fc6000c761270 */
[----:B------:R-:W2:Y:S04]  /*55b0*/  LDL.LU R28, [R1+0x8c] ;  /* 0x00008c00011c7983 */ /* 0x000ea80000300800 */
[----:B------:R4:W-:Y:S01]  /*55c0*/  @P2 STG.E.U16 desc[UR10][R24.64], R12 ;  /* 0x0000000c18002986 */ /* 0x0009e2000c10150a */
[----:B------:R-:W-:-:S03]  /*55d0*/  ISETP.LT.AND P2, PT, R6, UR15, !P0 ;  /* 0x0000000f06007c0c */ /* 0x000fc6000c741270 */
[----:B------:R-:W2:Y:S04]  /*55e0*/  LDL.LU R8, [R1+0x88] ;  /* 0x0000880001087983 */ /* 0x000ea80000300800 */
[----:B------:R-:W3:Y:S01]  /*55f0*/  LDL.LU R6, [R1+0x84] ;  /* 0x0000840001067983 */ /* 0x000ee20000300800 */
[----:B0-----:R-:W-:Y:S01]  /*5600*/  LEA R20, P6, R29, R18, 0x1 ;  /* 0x000000121d147211 */ /* 0x001fe200078c08ff */
[----:B-1----:R-:W-:-:S03]  /*5610*/  IMAD R27, R0, 0x8, R29 ;  /* 0x00000008001b7824 */ /* 0x002fc600078e021d */
[-C--:B------:R-:W-:Y:S01]  /*5620*/  LEA.HI.X.SX32 R21, R29, R19.reuse, 0x1, P6 ;  /* 0x000000131d157211 */ /* 0x080fe200030f0eff */
[C---:B------:R-:W-:Y:S01]  /*5630*/  IMAD R29, R0.reuse, 0x8, R27 ;  /* 0x00000008001d7824 */ /* 0x040fe200078e021b */
[-C--:B------:R-:W-:Y:S02]  /*5640*/  LEA R26, P6, R27, R18.reuse, 0x1 ;  /* 0x000000121b1a7211 */ /* 0x080fe400078c08ff */
[----:B------:R-:W-:Y:S01]  /*5650*/  ISETP.LT.AND P1, PT, R31, UR15, !P0 ;  /* 0x0000000f1f007c0c */ /* 0x000fe2000c721270 */
[----:B------:R-:W-:Y:S01]  /*5660*/  IMAD R31, R0, 0x8, R29 ;  /* 0x00000008001f7824 */ /* 0x000fe200078e021d */
[----:B------:R-:W-:Y:S01]  /*5670*/  LEA.HI.X.SX32 R27, R27, R19, 0x1, P6 ;  /* 0x000000131b1b7211 */ /* 0x000fe200030f0eff */
[----:B------:R0:W-:Y:S01]  /*5680*/  @P5 STG.E.U16 desc[UR10][R20.64], R5 ;  /* 0x0000000514005986 */ /* 0x0001e2000c10150a */
[----:B----4-:R-:W-:Y:S02]  /*5690*/  LEA R22, P6, R29, R18, 0x1 ;  /* 0x000000121d167211 */ /* 0x010fe400078c08ff */
[----:B-----5:R-:W-:-:S02]  /*56a0*/  ISETP.LT.AND P5, PT, R4, UR15, !P0 ;  /* 0x0000000f04007c0c */ /* 0x020fc4000c7a1270 */
[----:B------:R-:W4:Y:S01]  /*56b0*/  LDL.LU R4, [R1+0x80] ;  /* 0x0000800001047983 */ /* 0x000f220000300800 */
[-C--:B------:R-:W-:Y:S01]  /*56c0*/  LEA.HI.X.SX32 R23, R29, R19.reuse, 0x1, P6 ;  /* 0x000000131d177211 */ /* 0x080fe200030f0eff */
[C---:B------:R-:W-:Y:S01]  /*56d0*/  IMAD R29, R0.reuse, 0x8, R31 ;  /* 0x00000008001d7824 */ /* 0x040fe200078e021f */
[CC--:B------:R-:W-:Y:S01]  /*56e0*/  LEA R24, P6, R31.reuse, R18.reuse, 0x1 ;  /* 0x000000121f187211 */ /* 0x0c0fe200078c08ff */
[----:B------:R-:W5:Y:S03]  /*56f0*/  LDL.LU R2, [R1+0x7c] ;  /* 0x00007c0001027983 */ /* 0x000f660000300800 */
[-C--:B------:R-:W-:Y:S01]  /*5700*/  LEA.HI.X.SX32 R25, R31, R19.reuse, 0x1, P6 ;  /* 0x000000131f197211 */ /* 0x080fe200030f0eff */
[----:B------:R-:W-:Y:S01]  /*5710*/  IMAD R31, R0, 0x8, R29 ;  /* 0x00000008001f7824 */ /* 0x000fe200078e021d */
[CC--:B0-----:R-:W-:Y:S01]  /*5720*/  LEA R20, P6, R29.reuse, R18.reuse, 0x1 ;  /* 0x000000121d147211 */ /* 0x0c1fe200078c08ff */
[----:B------:R0:W-:Y:S03]  /*5730*/  @P4 STG.E.U16 desc[UR10][R26.64], R3 ;  /* 0x000000031a004986 */ /* 0x0001e6000c10150a */
[----:B------:R-:W-:Y:S01]  /*5740*/  LEA.HI.X.SX32 R21, R29, R19, 0x1, P6 ;  /* 0x000000131d157211 */ /* 0x000fe200030f0eff */
[----:B------:R1:W-:Y:S04]  /*5750*/  @P3 STG.E.U16 desc[UR10][R22.64], R9 ;  /* 0x0000000916003986 */ /* 0x0003e8000c10150a */
[----:B------:R-:W5:Y:S01]  /*5760*/  LDL.LU R14, [R1+0x78] ;  /* 0x00007800010e7983 */ /* 0x000f620000300800 */
[----:B0-----:R-:W-:-:S03]  /*5770*/  LEA R26, P6, R31, R18, 0x1 ;  /* 0x000000121f1a7211 */ /* 0x001fc600078c08ff */
[----:B------:R0:W-:Y:S01]  /*5780*/  @P1 STG.E.U16 desc[UR10][R24.64], R7 ;  /* 0x0000000718001986 */ /* 0x0001e2000c10150a */
[----:B------:R-:W-:-:S03]  /*5790*/  LEA.HI.X.SX32 R27, R31, R19, 0x1, P6 ;  /* 0x000000131f1b7211 */ /* 0x000fc600030f0eff */
[----:B------:R0:W-:Y:S04]  /*57a0*/  @P2 STG.E.U16 desc[UR10][R20.64], R11 ;  /* 0x0000000b14002986 */ /* 0x0001e8000c10150a */
[----:B------:R0:W-:Y:S01]  /*57b0*/  @P5 STG.E.U16 desc[UR10][R26.64], R13 ;  /* 0x0000000d1a005986 */ /* 0x0001e2000c10150a */
[----:B--2---:R-:W-:-:S03]  /*57c0*/  ISETP.LT.AND P2, PT, R8, UR15, !P0 ;  /* 0x0000000f08007c0c */ /* 0x004fc6000c741270 */
[----:B------:R-:W2:Y:S01]  /*57d0*/  LDL.LU R8, [R1+0x74] ;  /* 0x0000740001087983 */ /* 0x000ea20000300800 */
[----:B---3--:R-:W-:-:S03]  /*57e0*/  ISETP.LT.AND P5, PT, R6, UR15, !P0 ;  /* 0x0000000f06007c0c */ /* 0x008fc6000c7a1270 */
[----:B------:R-:W3:Y:S01]  /*57f0*/  LDL.LU R6, [R1+0x70] ;  /* 0x0000700001067983 */ /* 0x000ee20000300800 */
[----:B------:R-:W-:-:S04]  /*5800*/  IMAD R29, R0, 0x8, R31 ;  /* 0x00000008001d7824 */ /* 0x000fc800078e021f */
[----:B------:R-:W-:Y:S01]  /*5810*/  IMAD R31, R0, 0x8, R29 ;  /* 0x00000008001f7824 */ /* 0x000fe200078e021d */
[CC--:B-1----:R-:W-:Y:S02]  /*5820*/  LEA R22, P6, R29.reuse, R18.reuse, 0x1 ;  /* 0x000000121d167211 */ /* 0x0c2fe400078c08ff */
[----:B------:R-:W-:Y:S02]  /*5830*/  ISETP.LT.AND P4, PT, R32, UR15, !P0 ;  /* 0x0000000f20007c0c */ /* 0x000fe4000c781270 */
[-C--:B------:R-:W-:Y:S01]  /*5840*/  LEA.HI.X.SX32 R23, R29, R19.reuse, 0x1, P6 ;  /* 0x000000131d177211 */ /* 0x080fe200030f0eff */
[----:B------:R-:W-:Y:S01]  /*5850*/  IMAD R29, R0, 0x8, R31 ;  /* 0x00000008001d7824 */ /* 0x000fe200078e021f */
[C---:B0-----:R-:W-:Y:S02]  /*5860*/  LEA R24, P6, R31.reuse, R18, 0x1 ;  /* 0x000000121f187211 */ /* 0x041fe400078c08ff */
[----:B------:R-:W-:Y:S02]  /*5870*/  ISETP.LT.AND P3, PT, R30, UR15, !P0 ;  /* 0x0000000f1e007c0c */ /* 0x000fe4000c761270 */
[----:B------:R-:W-:Y:S01]  /*5880*/  LEA.HI.X.SX32 R25, R31, R19, 0x1, P6 ;  /* 0x000000131f197211 */ /* 0x000fe200030f0eff */
[----:B------:R-:W-:Y:S01]  /*5890*/  IMAD R31, R0, 0x8, R29 ;  /* 0x00000008001f7824 */ /* 0x000fe200078e021d */
[----:B------:R-:W-:-:S02]  /*58a0*/  ISETP.LT.AND P1, PT, R28, UR15, !P0 ;  /* 0x0000000f1c007c0c */ /* 0x000fc4000c721270 */
[CC--:B------:R-:W-:Y:S01]  /*58b0*/  LEA R20, P6, R29.reuse, R18.reuse, 0x1 ;  /* 0x000000121d147211 */ /* 0x0c0fe200078c08ff */
[----:B------:R-:W-:Y:S01]  /*58c0*/  IMAD R27, R0, 0x8, R31 ;  /* 0x00000008001b7824 */ /* 0x000fe200078e021f */
[----:B------:R0:W-:Y:S01]  /*58d0*/  @P4 STG.E.U16 desc[UR10][R22.64], R17 ;  /* 0x0000001116004986 */ /* 0x0001e2000c10150a */
[----:B----4-:R-:W-:Y:S02]  /*58e0*/  ISETP.LT.AND P4, PT, R4, UR15, !P0 ;  /* 0x0000000f04007c0c */ /* 0x010fe4000c781270 */
[-C--:B------:R-:W-:Y:S02]  /*58f0*/  LEA.HI.X.SX32 R21, R29, R19.reuse, 0x1, P6 ;  /* 0x000000131d157211 */ /* 0x080fe400030f0eff */
[----:B------:R-:W-:Y:S02]  /*5900*/  LEA R4, P6, R31, R18, 0x1 ;  /* 0x000000121f047211 */ /* 0x000fe400078c08ff */
[----:B------:R-:W-:Y:S01]  /*5910*/  PRMT R10, R5, 0x7632, R10 ;  /* 0x00007632050a7816 */ /* 0x000fe2000000000a */
[----:B0-----:R-:W-:Y:S01]  /*5920*/  IMAD R23, R0, 0x8, R27 ;  /* 0x0000000800177824 */ /* 0x001fe200078e021b */
[----:B------:R0:W-:Y:S01]  /*5930*/  @P3 STG.E.U16 desc[UR10][R24.64], R15 ;  /* 0x0000000f18003986 */ /* 0x0001e2000c10150a */
[----:B------:R-:W-:-:S02]  /*5940*/  LEA.HI.X.SX32 R5, R31, R19, 0x1, P6 ;  /* 0x000000131f057211 */ /* 0x000fc400030f0eff */
[----:B------:R-:W-:Y:S01]  /*5950*/  IMAD R29, R0, 0x8, R23 ;  /* 0x00000008001d7824 */ /* 0x000fe200078e0217 */
[----:B------:R-:W-:Y:S01]  /*5960*/  PRMT R3, R3, 0x7632, R3 ;  /* 0x0000763203037816 */ /* 0x000fe20000000003 */
[----:B------:R-:W-:Y:S01]  /*5970*/  @P1 STG.E.U16 desc[UR10][R20.64], R10 ;  /* 0x0000000a14001986 */ /* 0x000fe2000c10150a */
[----:B-----5:R-:W-:Y:S01]  /*5980*/  ISETP.LT.AND P3, PT, R2, UR15, !P0 ;  /* 0x0000000f02007c0c */ /* 0x020fe2000c761270 */
[C---:B------:R-:W-:Y:S01]  /*5990*/  IMAD R31, R0.reuse, 0x8, R29 ;  /* 0x00000008001f7824 */ /* 0x040fe200078e021d */
[-C--:B------:R-:W-:Y:S01]  /*59a0*/  LEA R2, P1, R27, R18.reuse, 0x1 ;  /* 0x000000121b027211 */ /* 0x080fe200078208ff */
[----:B------:R1:W-:Y:S01]  /*59b0*/  @P2 STG.E.U16 desc[UR10][R4.64], R3 ;  /* 0x0000000304002986 */ /* 0x0003e2000c10150a */
[-C--:B------:R-:W-:Y:S02]  /*59c0*/  LEA R22, P2, R23, R18.reuse, 0x1 ;  /* 0x0000001217167211 */ /* 0x080fe400078408ff */
[----:B0-----:R-:W-:Y:S02]  /*59d0*/  LEA R24, P6, R29, R18, 0x1 ;  /* 0x000000121d187211 */ /* 0x001fe400078c08ff */
[-C--:B-1----:R-:W-:Y:S01]  /*59e0*/  LEA.HI.X.SX32 R3, R27, R19.reuse, 0x1, P1 ;  /* 0x000000131b037211 */ /* 0x082fe200008f0eff */
[----:B------:R-:W-:Y:S01]  /*59f0*/  IMAD R27, R0, 0x8, R31 ;  /* 0x00000008001b7824 */ /* 0x000fe200078e021f */
[----:B------:R-:W-:-:S04]  /*5a00*/  LEA.HI.X.SX32 R23, R23, R19, 0x1, P2 ;  /* 0x0000001317177211 */ /* 0x000fc800010f0eff */
[CC--:B------:R-:W-:Y:S02]  /*5a10*/  LEA R4, P1, R27.reuse, R18.reuse, 0x1 ;  /* 0x000000121b047211 */ /* 0x0c0fe400078208ff */
[----:B------:R-:W-:Y:S02]  /*5a20*/  ISETP.LT.AND P2, PT, R14, UR15, !P0 ;  /* 0x0000000f0e007c0c */ /* 0x000fe4000c741270 */
[-C--:B------:R-:W-:Y:S02]  /*5a30*/  LEA.HI.X.SX32 R5, R27, R19.reuse, 0x1, P1 ;  /* 0x000000131b057211 */ /* 0x080fe400008f0eff */
[----:B------:R-:W-:Y:S02]  /*5a40*/  LEA.HI.X.SX32 R25, R29, R19, 0x1, P6 ;  /* 0x000000131d197211 */ /* 0x000fe400030f0eff */
[----:B------:R-:W-:Y:S02]  /*5a50*/  PRMT R11, R7, 0x7632, R11 ;  /* 0x00007632070b7816 */ /* 0x000fe4000000000b */
[----:B------:R-:W-:-:S02]  /*5a60*/  LEA R20, P6, R31, R18, 0x1 ;  /* 0x000000121f147211 */ /* 0x000fc400078c08ff */
[----:B------:R-:W-:Y:S01]  /*5a70*/  PRMT R9, R9, 0x7632, R9 ;  /* 0x0000763209097816 */ /* 0x000fe20000000009 */
[----:B------:R-:W-:Y:S01]  /*5a80*/  IMAD R0, R0, 0x8, R27 ;  /* 0x0000000800007824 */ /* 0x000fe200078e021b */
[----:B------:R-:W-:Y:S02]  /*5a90*/  PRMT R12, R11, 0x7632, R12 ;  /* 0x000076320b0c7816 */ /* 0x000fe4000000000c */
[----:B------:R-:W-:Y:S02]  /*5aa0*/  LEA.HI.X.SX32 R21, R31, R19, 0x1, P6 ;  /* 0x000000131f157211 */ /* 0x000fe400030f0eff */
[----:B------:R-:W-:Y:S01]  /*5ab0*/  PRMT R10, R13, 0x7632, R10 ;  /* 0x000076320d0a7816 */ /* 0x000fe2000000000a */
[----:B------:R0:W-:Y:S01]  /*5ac0*/  @P5 STG.E.U16 desc[UR10][R2.64], R9 ;  /* 0x0000000902005986 */ /* 0x0001e2000c10150a */
[----:B------:R-:W-:-:S03]  /*5ad0*/  PRMT R17, R17, 0x7632, R17 ;  /* 0x0000763211117816 */ /* 0x000fc60000000011 */
[----:B------:R0:W-:Y:S01]  /*5ae0*/  @P4 STG.E.U16 desc[UR10][R22.64], R11 ;  /* 0x0000000b16004986 */ /* 0x0001e2000c10150a */
[----:B------:R-:W-:-:S03]  /*5af0*/  LEA R18, P6, R0, R18, 0x1 ;  /* 0x0000001200127211 */ /* 0x000fc600078c08ff */
[----:B------:R0:W-:Y:S04]  /*5b00*/  @P3 STG.E.U16 desc[UR10][R24.64], R12 ;  /* 0x0000000c18003986 */ /* 0x0001e8000c10150a */
[----:B------:R0:W-:Y:S01]  /*5b10*/  @P2 STG.E.U16 desc[UR10][R20.64], R10 ;  /* 0x0000000a14002986 */ /* 0x0001e2000c10150a */
[----:B------:R-:W-:Y:S02]  /*5b20*/  LEA.HI.X.SX32 R19, R0, R19, 0x1, P6 ;  /* 0x0000001300137211 */ /* 0x000fe400030f0eff */
[----:B--2---:R-:W-:Y:S02]  /*5b30*/  ISETP.LT.AND P1, PT, R8, UR15, !P0 ;  /* 0x0000000f08007c0c */ /* 0x004fe4000c721270 */
[----:B---3--:R-:W-:-:S11]  /*5b40*/  ISETP.LT.AND P0, PT, R6, UR15, !P0 ;  /* 0x0000000f06007c0c */ /* 0x008fd6000c701270 */
[----:B------:R0:W-:Y:S02]  /*5b50*/  @P1 STG.E.U16 desc[UR10][R4.64], R17 ;  /* 0x0000001104001986 */ /* 0x0001e4000c10150a */
[----:B------:R-:W-:Y:S05]  /*5b60*/  @!P0 EXIT ;  /* 0x000000000000894d */ /* 0x000fea0003800000 */
[----:B0-----:R-:W-:-:S05]  /*5b70*/  PRMT R9, R15, 0x7632, R9 ;  /* 0x000076320f097816 */ /* 0x001fca0000000009 */
[----:B------:R-:W-:Y:S01]  /*5b80*/  STG.E.U16 desc[UR10][R18.64], R9 ;  /* 0x0000000912007986 */ /* 0x000fe2000c10150a */
[----:B------:R-:W-:Y:S05]  /*5b90*/  EXIT ;  /* 0x000000000000794d */ /* 0x000fea0003800000 */
.L_x_3:
[----:B------:R-:W-:-:S00]  /*5ba0*/  BRA `(.L_x_3) ;  /* 0xfffffffc00fc7947 */ /* 0x000fc0000383ffff */
[----:B------:R-:W-:-:S00]  /*5bb0*/  NOP ;  /* 0x0000000000007918 */ /* 0x000fc00000000000 */
        /* <DEDUP_REMOVED lines=12> */
.L_x_4:


//--------------------- .nv.shared.matmul_kernel  --------------------------
	.section	.nv.shared.matmul_kernel,"aw",@nobits
	.sectionflags	@""
	.align	16
	.zero		1024


//--------------------- .nv.shared.reserved.0     --------------------------
	.section	.nv.shared.reserved.0,"aw",@nobits
	.weak		__nv_reservedSMEM_offset_0_alias
	.size		__nv_reservedSMEM_offset_0_alias, 0, 64
	.other		__nv_reservedSMEM_offset_0_alias,@"STO_CUDA_RESERVED_SHARED STV_DEFAULT"
__nv_reservedSMEM_offset_0_alias:
	.zero		0
	.zero		64


//--------------------- .nv.constant0.matmul_kernel --------------------------
	.section	.nv.constant0.matmul_kernel,"a",@progbits
	.sectionflags	@""
	.align	4
.nv.constant0.matmul_kernel:
	.zero		976


//--------------------- SYMBOLS --------------------------

	.type		.nv.reservedSmem.offset0,@object
	.size		.nv.reservedSmem.offset0,0x4
	.type		.nv.reservedSmem.cap,@object
	.size		.nv.reservedSmem.cap,0x4
